//
// Generated by NVIDIA NVVM Compiler
//
// Compiler Build ID: CL-36424714
// Cuda compilation tools, release 13.0, V13.0.88
// Based on NVVM 20.0.0
//

.version 9.0
.target sm_100
.address_size 64

	// .globl	_Z4execIfLi13ELi10ELi7EEvPT_
.func  (.param .b64 func_retval0) __internal_accurate_pow
(
	.param .b64 __internal_accurate_pow_param_0
)
;
// _ZZ4execIfLi13ELi10ELi7EEvPT_E1a has been demoted
// _ZZ4execIfLi13ELi10ELi7EEvPT_E4temp has been demoted

.visible .entry _Z4execIfLi13ELi10ELi7EEvPT_(
	.param .u64 .ptr .align 1 _Z4execIfLi13ELi10ELi7EEvPT__param_0
)
{
	.reg .pred 	%p<48>;
	.reg .b32 	%r<171>;
	.reg .b32 	%f<150>;
	.reg .b64 	%rd<8>;
	.reg .b64 	%fd<19>;
	// demoted variable
	.shared .align 4 .b8 _ZZ4execIfLi13ELi10ELi7EEvPT_E1a[364];
	// demoted variable
	.shared .align 4 .b8 _ZZ4execIfLi13ELi10ELi7EEvPT_E4temp[280];
	ld.param.u64 	%rd3, [_Z4execIfLi13ELi10ELi7EEvPT__param_0];
	mov.u32 	%r29, %ctaid.x;
	mov.u32 	%r30, %ntid.x;
	mov.u32 	%r31, %tid.x;
	mad.lo.s32 	%r166, %r29, %r30, %r31;
	mov.u32 	%r32, %nctaid.x;
	mul.lo.s32 	%r2, %r30, %r32;
	mov.u32 	%r33, %ctaid.y;
	mov.u32 	%r34, %ntid.y;
	mov.u32 	%r35, %tid.y;
	mad.lo.s32 	%r3, %r33, %r34, %r35;
	mov.u32 	%r36, %nctaid.y;
	mul.lo.s32 	%r4, %r34, %r36;
	mov.u32 	%r37, %ctaid.z;
	mov.u32 	%r38, %ntid.z;
	mov.u32 	%r39, %tid.z;
	mad.lo.s32 	%r5, %r37, %r38, %r39;
	mov.u32 	%r40, %nctaid.z;
	mul.lo.s32 	%r6, %r38, %r40;
	mad.lo.s32 	%r41, %r166, %r4, %r3;
	mad.lo.s32 	%r165, %r41, %r6, %r5;
	setp.ne.s32 	%p1, %r165, 0;
	@%p1 bra 	$L__BB0_2;
	mov.b32 	%r42, 1116425762;
	st.shared.u32 	[_ZZ4execIfLi13ELi10ELi7EEvPT_E1a], %r42;
	mov.b32 	%r43, -1078837568;
	st.shared.u32 	[_ZZ4execIfLi13ELi10ELi7EEvPT_E1a+4], %r43;
	mov.b32 	%r44, 1114351285;
	st.shared.u32 	[_ZZ4execIfLi13ELi10ELi7EEvPT_E1a+8], %r44;
	mov.b32 	%r45, -1022081565;
	st.shared.u32 	[_ZZ4execIfLi13ELi10ELi7EEvPT_E1a+12], %r45;
	mov.b32 	%r46, 1091654899;
	st.shared.u32 	[_ZZ4execIfLi13ELi10ELi7EEvPT_E1a+16], %r46;
	mov.b32 	%r47, -1089830486;
	st.shared.u32 	[_ZZ4execIfLi13ELi10ELi7EEvPT_E1a+20], %r47;
	mov.b32 	%r48, 1116517879;
	st.shared.u32 	[_ZZ4execIfLi13ELi10ELi7EEvPT_E1a+24], %r48;
	mov.b32 	%r49, 1132372558;
	st.shared.u32 	[_ZZ4execIfLi13ELi10ELi7EEvPT_E1a+28], %r49;
	mov.b32 	%r50, -1075075864;
	st.shared.u32 	[_ZZ4execIfLi13ELi10ELi7EEvPT_E1a+32], %r50;
	mov.b32 	%r51, 1120850543;
	st.shared.u32 	[_ZZ4execIfLi13ELi10ELi7EEvPT_E1a+36], %r51;
	mov.b32 	%r52, -1009629037;
	st.shared.u32 	[_ZZ4execIfLi13ELi10ELi7EEvPT_E1a+40], %r52;
	mov.b32 	%r53, 1115696320;
	st.shared.u32 	[_ZZ4execIfLi13ELi10ELi7EEvPT_E1a+44], %r53;
	mov.b32 	%r54, -1052285442;
	st.shared.u32 	[_ZZ4execIfLi13ELi10ELi7EEvPT_E1a+48], %r54;
	mov.b32 	%r55, 1124683153;
	st.shared.u32 	[_ZZ4execIfLi13ELi10ELi7EEvPT_E1a+52], %r55;
	mov.b32 	%r56, 1099437965;
	st.shared.u32 	[_ZZ4execIfLi13ELi10ELi7EEvPT_E1a+56], %r56;
	mov.b32 	%r57, -1027255632;
	st.shared.u32 	[_ZZ4execIfLi13ELi10ELi7EEvPT_E1a+60], %r57;
	mov.b32 	%r58, 0;
	st.shared.u32 	[_ZZ4execIfLi13ELi10ELi7EEvPT_E1a+64], %r58;
	mov.b32 	%r59, 1040158804;
	st.shared.u32 	[_ZZ4execIfLi13ELi10ELi7EEvPT_E1a+68], %r59;
	mov.b32 	%r60, 1030830725;
	st.shared.u32 	[_ZZ4execIfLi13ELi10ELi7EEvPT_E1a+72], %r60;
	mov.b32 	%r61, -1143042066;
	st.shared.u32 	[_ZZ4execIfLi13ELi10ELi7EEvPT_E1a+76], %r61;
	st.shared.u32 	[_ZZ4execIfLi13ELi10ELi7EEvPT_E1a+80], %r58;
	mov.b32 	%r62, 1104736682;
	st.shared.u32 	[_ZZ4execIfLi13ELi10ELi7EEvPT_E1a+84], %r62;
	mov.b32 	%r63, -1033469192;
	st.shared.u32 	[_ZZ4execIfLi13ELi10ELi7EEvPT_E1a+88], %r63;
	mov.b32 	%r64, -1049359286;
	st.shared.u32 	[_ZZ4execIfLi13ELi10ELi7EEvPT_E1a+92], %r64;
	mov.b32 	%r65, 1070329170;
	st.shared.u32 	[_ZZ4execIfLi13ELi10ELi7EEvPT_E1a+96], %r65;
	mov.b32 	%r66, 1075620453;
	st.shared.u32 	[_ZZ4execIfLi13ELi10ELi7EEvPT_E1a+100], %r66;
	mov.b32 	%r67, -1072915211;
	st.shared.u32 	[_ZZ4execIfLi13ELi10ELi7EEvPT_E1a+104], %r67;
	mov.b32 	%r68, -1087722832;
	st.shared.u32 	[_ZZ4execIfLi13ELi10ELi7EEvPT_E1a+108], %r68;
	mov.b32 	%r69, -1062769734;
	st.shared.u32 	[_ZZ4execIfLi13ELi10ELi7EEvPT_E1a+112], %r69;
	mov.b32 	%r70, -1032939346;
	st.shared.u32 	[_ZZ4execIfLi13ELi10ELi7EEvPT_E1a+116], %r70;
	st.shared.u32 	[_ZZ4execIfLi13ELi10ELi7EEvPT_E1a+120], %r58;
	mov.b32 	%r71, 1106693168;
	st.shared.u32 	[_ZZ4execIfLi13ELi10ELi7EEvPT_E1a+124], %r71;
	mov.b32 	%r72, -1056435780;
	st.shared.u32 	[_ZZ4execIfLi13ELi10ELi7EEvPT_E1a+128], %r72;
	mov.b32 	%r73, -1077564848;
	st.shared.u32 	[_ZZ4execIfLi13ELi10ELi7EEvPT_E1a+132], %r73;
	mov.b32 	%r74, -1077936128;
	st.shared.u32 	[_ZZ4execIfLi13ELi10ELi7EEvPT_E1a+136], %r74;
	mov.b32 	%r75, 1101287286;
	st.shared.u32 	[_ZZ4execIfLi13ELi10ELi7EEvPT_E1a+140], %r75;
	mov.b32 	%r76, -1031663256;
	st.shared.u32 	[_ZZ4execIfLi13ELi10ELi7EEvPT_E1a+144], %r76;
	st.shared.u32 	[_ZZ4execIfLi13ELi10ELi7EEvPT_E1a+148], %r58;
	st.shared.u32 	[_ZZ4execIfLi13ELi10ELi7EEvPT_E1a+152], %r58;
	st.shared.u32 	[_ZZ4execIfLi13ELi10ELi7EEvPT_E1a+156], %r58;
	st.shared.u32 	[_ZZ4execIfLi13ELi10ELi7EEvPT_E1a+160], %r58;
	st.shared.u32 	[_ZZ4execIfLi13ELi10ELi7EEvPT_E1a+164], %r74;
	mov.b32 	%r77, -1059200906;
	st.shared.u32 	[_ZZ4execIfLi13ELi10ELi7EEvPT_E1a+168], %r77;
	mov.b32 	%r78, -1033164109;
	st.shared.u32 	[_ZZ4execIfLi13ELi10ELi7EEvPT_E1a+172], %r78;
	st.shared.u32 	[_ZZ4execIfLi13ELi10ELi7EEvPT_E1a+176], %r58;
	mov.b32 	%r79, 1102425883;
	st.shared.u32 	[_ZZ4execIfLi13ELi10ELi7EEvPT_E1a+180], %r79;
	mov.b32 	%r80, -1069937297;
	st.shared.u32 	[_ZZ4execIfLi13ELi10ELi7EEvPT_E1a+184], %r80;
	mov.b32 	%r81, 1045606701;
	st.shared.u32 	[_ZZ4execIfLi13ELi10ELi7EEvPT_E1a+188], %r81;
	st.shared.u32 	[_ZZ4execIfLi13ELi10ELi7EEvPT_E1a+192], %r74;
	mov.b32 	%r82, -1051925571;
	st.shared.u32 	[_ZZ4execIfLi13ELi10ELi7EEvPT_E1a+196], %r82;
	mov.b32 	%r83, -1041157430;
	st.shared.u32 	[_ZZ4execIfLi13ELi10ELi7EEvPT_E1a+200], %r83;
	st.shared.u32 	[_ZZ4execIfLi13ELi10ELi7EEvPT_E1a+204], %r58;
	mov.b32 	%r84, 1094170811;
	st.shared.u32 	[_ZZ4execIfLi13ELi10ELi7EEvPT_E1a+208], %r84;
	mov.b32 	%r85, 1072303094;
	st.shared.u32 	[_ZZ4execIfLi13ELi10ELi7EEvPT_E1a+212], %r85;
	mov.b32 	%r86, -1095604550;
	st.shared.u32 	[_ZZ4execIfLi13ELi10ELi7EEvPT_E1a+216], %r86;
	st.shared.u32 	[_ZZ4execIfLi13ELi10ELi7EEvPT_E1a+220], %r58;
	mov.b32 	%r87, 1114889231;
	st.shared.u32 	[_ZZ4execIfLi13ELi10ELi7EEvPT_E1a+224], %r87;
	st.shared.u32 	[_ZZ4execIfLi13ELi10ELi7EEvPT_E1a+228], %r58;
	mov.b32 	%r88, -1029155717;
	st.shared.u32 	[_ZZ4execIfLi13ELi10ELi7EEvPT_E1a+232], %r88;
	mov.b32 	%r89, -1078614766;
	st.shared.u32 	[_ZZ4execIfLi13ELi10ELi7EEvPT_E1a+236], %r89;
	mov.b32 	%r90, -1108689570;
	st.shared.u32 	[_ZZ4execIfLi13ELi10ELi7EEvPT_E1a+240], %r90;
	mov.b32 	%r91, -1114637026;
	st.shared.u32 	[_ZZ4execIfLi13ELi10ELi7EEvPT_E1a+244], %r91;
	st.shared.u32 	[_ZZ4execIfLi13ELi10ELi7EEvPT_E1a+248], %r68;
	mov.b32 	%r92, 1114973484;
	st.shared.u32 	[_ZZ4execIfLi13ELi10ELi7EEvPT_E1a+252], %r92;
	st.shared.u32 	[_ZZ4execIfLi13ELi10ELi7EEvPT_E1a+256], %r58;
	st.shared.u32 	[_ZZ4execIfLi13ELi10ELi7EEvPT_E1a+260], %r88;
	mov.b32 	%r93, -1077380215;
	st.shared.u32 	[_ZZ4execIfLi13ELi10ELi7EEvPT_E1a+264], %r93;
	mov.b32 	%r94, -1114193920;
	st.shared.u32 	[_ZZ4execIfLi13ELi10ELi7EEvPT_E1a+268], %r94;
	mov.b32 	%r95, -1114302824;
	st.shared.u32 	[_ZZ4execIfLi13ELi10ELi7EEvPT_E1a+272], %r95;
	st.shared.u32 	[_ZZ4execIfLi13ELi10ELi7EEvPT_E1a+276], %r68;
	mov.b32 	%r96, -1082616099;
	st.shared.u32 	[_ZZ4execIfLi13ELi10ELi7EEvPT_E1a+280], %r96;
	st.shared.u32 	[_ZZ4execIfLi13ELi10ELi7EEvPT_E1a+284], %r58;
	mov.b32 	%r97, -1038860943;
	st.shared.u32 	[_ZZ4execIfLi13ELi10ELi7EEvPT_E1a+288], %r97;
	mov.b32 	%r98, 1105906526;
	st.shared.u32 	[_ZZ4execIfLi13ELi10ELi7EEvPT_E1a+292], %r98;
	mov.b32 	%r99, -1025047658;
	st.shared.u32 	[_ZZ4execIfLi13ELi10ELi7EEvPT_E1a+296], %r99;
	mov.b32 	%r100, -1054867456;
	st.shared.u32 	[_ZZ4execIfLi13ELi10ELi7EEvPT_E1a+300], %r100;
	mov.b32 	%r101, -1079334257;
	st.shared.u32 	[_ZZ4execIfLi13ELi10ELi7EEvPT_E1a+304], %r101;
	mov.b32 	%r102, -1052992183;
	st.shared.u32 	[_ZZ4execIfLi13ELi10ELi7EEvPT_E1a+308], %r102;
	mov.b32 	%r103, -1081925247;
	st.shared.u32 	[_ZZ4execIfLi13ELi10ELi7EEvPT_E1a+312], %r103;
	mov.b32 	%r104, -1044607140;
	st.shared.u32 	[_ZZ4execIfLi13ELi10ELi7EEvPT_E1a+316], %r104;
	mov.b32 	%r105, 1101260967;
	st.shared.u32 	[_ZZ4execIfLi13ELi10ELi7EEvPT_E1a+320], %r105;
	mov.b32 	%r106, -1051734101;
	st.shared.u32 	[_ZZ4execIfLi13ELi10ELi7EEvPT_E1a+324], %r106;
	mov.b32 	%r107, -1046478848;
	st.shared.u32 	[_ZZ4execIfLi13ELi10ELi7EEvPT_E1a+328], %r107;
	mov.b32 	%r108, -1073042759;
	st.shared.u32 	[_ZZ4execIfLi13ELi10ELi7EEvPT_E1a+332], %r108;
	mov.b32 	%r109, -1044197933;
	st.shared.u32 	[_ZZ4execIfLi13ELi10ELi7EEvPT_E1a+336], %r109;
	mov.b32 	%r110, -1065087800;
	st.shared.u32 	[_ZZ4execIfLi13ELi10ELi7EEvPT_E1a+340], %r110;
	mov.b32 	%r111, -1051207926;
	st.shared.u32 	[_ZZ4execIfLi13ELi10ELi7EEvPT_E1a+344], %r111;
	mov.b32 	%r112, 1101752382;
	st.shared.u32 	[_ZZ4execIfLi13ELi10ELi7EEvPT_E1a+348], %r112;
	mov.b32 	%r113, -1079213797;
	st.shared.u32 	[_ZZ4execIfLi13ELi10ELi7EEvPT_E1a+352], %r113;
	mov.b32 	%r114, 1035218866;
	st.shared.u32 	[_ZZ4execIfLi13ELi10ELi7EEvPT_E1a+356], %r114;
	mov.b32 	%r115, -1051548398;
	st.shared.u32 	[_ZZ4execIfLi13ELi10ELi7EEvPT_E1a+360], %r115;
$L__BB0_2:
	setp.gt.s32 	%p2, %r165, 9;
	@%p2 bra 	$L__BB0_26;
	mov.f64 	%fd1, 0d4024000000000000;
	{
	.reg .b32 %temp; 
	mov.b64 	{%temp, %r8}, %fd1;
	}
	mul.lo.s32 	%r116, %r2, %r4;
	mul.lo.s32 	%r9, %r116, %r6;
$L__BB0_4:
	setp.lt.s32 	%p3, %r8, 0;
	cvt.rn.f64.s32 	%fd2, %r165;
	fma.rn.f64 	%fd3, %fd2, 0d3FD3333333333333, 0d401C000000000000;
	{
	.reg .b32 %temp; 
	mov.b64 	{%temp, %r117}, %fd3;
	}
	shr.u32 	%r118, %r117, 20;
	and.b32  	%r119, %r118, 2047;
	add.s32 	%r120, %r119, -1012;
	mov.b64 	%rd4, %fd3;
	shl.b64 	%rd5, %rd4, %r120;
	setp.eq.s64 	%p4, %rd5, -9223372036854775808;
	{ // callseq 0, 0
	.param .b64 param0;
	st.param.f64 	[param0], %fd3;
	.param .b64 retval0;
	call.uni (retval0), 
	__internal_accurate_pow, 
	(
	param0
	);
	ld.param.f64 	%fd4, [retval0];
	} // callseq 0
	neg.f64 	%fd6, %fd4;
	selp.f64 	%fd7, %fd6, %fd4, %p4;
	selp.f64 	%fd8, %fd7, %fd4, %p3;
	cvt.rzi.f64.f64 	%fd9, %fd3;
	setp.neu.f64 	%p5, %fd3, %fd9;
	selp.f64 	%fd10, 0dFFF8000000000000, %fd8, %p5;
	selp.f64 	%fd11, %fd10, %fd8, %p3;
	add.f64 	%fd12, %fd3, 0d4024000000000000;
	{
	.reg .b32 %temp; 
	mov.b64 	{%temp, %r121}, %fd12;
	}
	and.b32  	%r122, %r121, 2146435072;
	setp.eq.s32 	%p6, %r122, 2146435072;
	abs.f64 	%fd13, %fd3;
	setp.eq.f64 	%p7, %fd13, 0d7FF0000000000000;
	setp.lt.s32 	%p8, %r117, 0;
	selp.b32 	%r123, 0, 2146435072, %p8;
	mov.b32 	%r124, 0;
	mov.b64 	%fd14, {%r124, %r123};
	selp.f64 	%fd15, %fd14, %fd11, %p6;
	selp.f64 	%fd16, %fd15, %fd11, %p7;
	setp.eq.f64 	%p9, %fd3, 0d0000000000000000;
	mul.f64 	%fd17, %fd16, 0d3E112E0BE826D695;
	selp.f64 	%fd18, 0d3E112E0BE826D695, %fd17, %p9;
	cvt.rn.f32.f64 	%f1, %fd18;
	shl.b32 	%r125, %r165, 2;
	mov.u32 	%r126, _ZZ4execIfLi13ELi10ELi7EEvPT_E4temp;
	add.s32 	%r11, %r126, %r125;
	mov.b32 	%r127, 1065353216;
	st.shared.u32 	[%r11], %r127;
	rcp.rn.f32 	%f18, %f1;
	st.shared.f32 	[%r11+40], %f18;
	abs.f32 	%f2, %f1;
	setp.lt.f32 	%p10, %f2, 0f00800000;
	mul.f32 	%f19, %f2, 0f4B800000;
	selp.f32 	%f20, %f19, %f2, %p10;
	selp.f32 	%f21, 0fC1C00000, 0f00000000, %p10;
	mov.b32 	%r128, %f20;
	add.s32 	%r129, %r128, -1060439283;
	and.b32  	%r130, %r129, -8388608;
	sub.s32 	%r131, %r128, %r130;
	mov.b32 	%f22, %r131;
	cvt.rn.f32.s32 	%f23, %r130;
	fma.rn.f32 	%f24, %f23, 0f34000000, %f21;
	add.f32 	%f25, %f22, 0fBF800000;
	add.f32 	%f26, %f22, 0f3F800000;
	rcp.approx.ftz.f32 	%f27, %f26;
	add.f32 	%f28, %f25, %f25;
	mul.f32 	%f29, %f28, %f27;
	mul.f32 	%f30, %f29, %f29;
	sub.f32 	%f31, %f25, %f29;
	add.f32 	%f32, %f31, %f31;
	neg.f32 	%f33, %f29;
	fma.rn.f32 	%f34, %f33, %f25, %f32;
	mul.rn.f32 	%f35, %f27, %f34;
	fma.rn.f32 	%f36, %f30, 0f3A2C32E4, 0f3B52E7DB;
	fma.rn.f32 	%f37, %f36, %f30, 0f3C93BB73;
	fma.rn.f32 	%f38, %f37, %f30, 0f3DF6384F;
	mul.rn.f32 	%f39, %f38, %f30;
	fma.rn.f32 	%f40, %f29, 0f3FB8AA3B, %f24;
	sub.f32 	%f41, %f24, %f40;
	fma.rn.f32 	%f42, %f29, 0f3FB8AA3B, %f41;
	fma.rn.f32 	%f43, %f35, 0f3FB8AA3B, %f42;
	fma.rn.f32 	%f44, %f29, 0f32A55E34, %f43;
	mul.f32 	%f45, %f39, 0f40400000;
	fma.rn.f32 	%f46, %f45, %f35, %f44;
	fma.rn.f32 	%f47, %f39, %f29, %f46;
	add.rn.f32 	%f3, %f40, %f47;
	neg.f32 	%f48, %f40;
	add.rn.f32 	%f49, %f3, %f48;
	neg.f32 	%f50, %f49;
	add.rn.f32 	%f4, %f47, %f50;
	setp.eq.f32 	%p11, %f1, 0f3F800000;
	mov.f32 	%f147, 0f3F800000;
	@%p11 bra 	$L__BB0_11;
	setp.num.f32 	%p12, %f2, %f2;
	@%p12 bra 	$L__BB0_7;
	mov.f32 	%f73, 0fBEAAAAAB;
	add.rn.f32 	%f147, %f1, %f73;
	bra.uni 	$L__BB0_11;
$L__BB0_7:
	setp.neu.f32 	%p13, %f1, 0f00000000;
	setp.neu.f32 	%p14, %f2, 0f7F800000;
	and.pred  	%p15, %p13, %p14;
	@%p15 bra 	$L__BB0_9;
	add.f32 	%f72, %f1, %f1;
	mov.b32 	%r137, %f72;
	and.b32  	%r138, %r137, 2147483647;
	xor.b32  	%r139, %r138, 2139095040;
	mov.b32 	%f147, %r139;
	bra.uni 	$L__BB0_11;
$L__BB0_9:
	mov.f32 	%f51, 0fBEAAAAAB;
	mul.rn.f32 	%f52, %f3, %f51;
	cvt.rni.f32.f32 	%f53, %f52;
	sub.f32 	%f54, %f52, %f53;
	neg.f32 	%f55, %f52;
	fma.rn.f32 	%f56, %f3, 0fBEAAAAAB, %f55;
	fma.rn.f32 	%f57, %f4, 0fBEAAAAAB, %f56;
	add.f32 	%f58, %f54, %f57;
	setp.gt.f32 	%p16, %f53, 0f00000000;
	selp.b32 	%r132, 0, -2097152000, %p16;
	setp.geu.f32 	%p17, %f1, 0f00000000;
	setp.lt.f32 	%p18, %f52, 0f00000000;
	selp.f32 	%f59, 0f00000000, 0f7F800000, %p18;
	abs.f32 	%f60, %f52;
	setp.gt.f32 	%p19, %f60, 0f43180000;
	cvt.rzi.s32.f32 	%r133, %f53;
	shl.b32 	%r134, %r133, 23;
	sub.s32 	%r135, %r134, %r132;
	mov.b32 	%f61, %r135;
	add.s32 	%r136, %r132, 2130706432;
	mov.b32 	%f62, %r136;
	fma.rn.f32 	%f63, %f58, 0f391FCB8E, 0f3AAF85ED;
	fma.rn.f32 	%f64, %f63, %f58, 0f3C1D9856;
	fma.rn.f32 	%f65, %f64, %f58, 0f3D6357BB;
	fma.rn.f32 	%f66, %f65, %f58, 0f3E75FDEC;
	fma.rn.f32 	%f67, %f66, %f58, 0f3F317218;
	fma.rn.f32 	%f68, %f67, %f58, 0f3F800000;
	mul.f32 	%f69, %f68, %f62;
	mul.f32 	%f70, %f69, %f61;
	selp.f32 	%f147, %f59, %f70, %p19;
	@%p17 bra 	$L__BB0_11;
	mov.f32 	%f147, 0f7FFFFFFF;
$L__BB0_11:
	setp.eq.f32 	%p20, %f1, 0f3F800000;
	st.shared.f32 	[%r11+80], %f147;
	mov.f32 	%f148, 0f3F800000;
	@%p20 bra 	$L__BB0_18;
	setp.num.f32 	%p21, %f2, %f2;
	@%p21 bra 	$L__BB0_14;
	mov.f32 	%f97, 0f3EAAAAAB;
	add.rn.f32 	%f148, %f1, %f97;
	bra.uni 	$L__BB0_18;
$L__BB0_14:
	setp.neu.f32 	%p22, %f1, 0f00000000;
	setp.neu.f32 	%p23, %f2, 0f7F800000;
	and.pred  	%p24, %p22, %p23;
	@%p24 bra 	$L__BB0_16;
	add.f32 	%f96, %f1, %f1;
	mov.b32 	%r145, %f96;
	and.b32  	%r146, %r145, 2147483647;
	mov.b32 	%f148, %r146;
	bra.uni 	$L__BB0_18;
$L__BB0_16:
	mov.f32 	%f75, 0f3EAAAAAB;
	mul.rn.f32 	%f76, %f3, %f75;
	cvt.rni.f32.f32 	%f77, %f76;
	sub.f32 	%f78, %f76, %f77;
	neg.f32 	%f79, %f76;
	fma.rn.f32 	%f80, %f3, 0f3EAAAAAB, %f79;
	fma.rn.f32 	%f81, %f4, 0f3EAAAAAB, %f80;
	add.f32 	%f82, %f78, %f81;
	setp.gt.f32 	%p25, %f77, 0f00000000;
	selp.b32 	%r140, 0, -2097152000, %p25;
	setp.geu.f32 	%p26, %f1, 0f00000000;
	setp.lt.f32 	%p27, %f76, 0f00000000;
	selp.f32 	%f83, 0f00000000, 0f7F800000, %p27;
	abs.f32 	%f84, %f76;
	setp.gt.f32 	%p28, %f84, 0f43180000;
	cvt.rzi.s32.f32 	%r141, %f77;
	shl.b32 	%r142, %r141, 23;
	sub.s32 	%r143, %r142, %r140;
	mov.b32 	%f85, %r143;
	add.s32 	%r144, %r140, 2130706432;
	mov.b32 	%f86, %r144;
	fma.rn.f32 	%f87, %f82, 0f391FCB8E, 0f3AAF85ED;
	fma.rn.f32 	%f88, %f87, %f82, 0f3C1D9856;
	fma.rn.f32 	%f89, %f88, %f82, 0f3D6357BB;
	fma.rn.f32 	%f90, %f89, %f82, 0f3E75FDEC;
	fma.rn.f32 	%f91, %f90, %f82, 0f3F317218;
	fma.rn.f32 	%f92, %f91, %f82, 0f3F800000;
	mul.f32 	%f93, %f92, %f86;
	mul.f32 	%f94, %f93, %f85;
	selp.f32 	%f148, %f83, %f94, %p28;
	@%p26 bra 	$L__BB0_18;
	mov.f32 	%f148, 0f7FFFFFFF;
$L__BB0_18:
	setp.eq.f32 	%p29, %f1, 0f3F800000;
	st.shared.f32 	[%r11+120], %f148;
	st.shared.f32 	[%r11+160], %f1;
	mov.f32 	%f99, 0f3FD55555;
	mul.rn.f32 	%f100, %f3, %f99;
	neg.f32 	%f101, %f100;
	fma.rn.f32 	%f102, %f3, 0f3FD55555, %f101;
	fma.rn.f32 	%f103, %f4, 0f3FD55555, %f102;
	cvt.rni.f32.f32 	%f104, %f100;
	sub.f32 	%f105, %f100, %f104;
	add.f32 	%f106, %f105, %f103;
	fma.rn.f32 	%f107, %f106, 0f391FCB8E, 0f3AAF85ED;
	fma.rn.f32 	%f108, %f107, %f106, 0f3C1D9856;
	fma.rn.f32 	%f109, %f108, %f106, 0f3D6357BB;
	fma.rn.f32 	%f110, %f109, %f106, 0f3E75FDEC;
	fma.rn.f32 	%f111, %f110, %f106, 0f3F317218;
	fma.rn.f32 	%f112, %f111, %f106, 0f3F800000;
	cvt.rzi.s32.f32 	%r147, %f104;
	setp.gt.f32 	%p30, %f104, 0f00000000;
	selp.b32 	%r148, 0, -2097152000, %p30;
	add.s32 	%r149, %r148, 2130706432;
	mov.b32 	%f113, %r149;
	mul.f32 	%f114, %f112, %f113;
	shl.b32 	%r150, %r147, 23;
	sub.s32 	%r151, %r150, %r148;
	mov.b32 	%f115, %r151;
	mul.f32 	%f116, %f114, %f115;
	abs.f32 	%f117, %f100;
	setp.gt.f32 	%p31, %f117, 0f43180000;
	setp.lt.f32 	%p32, %f100, 0f00000000;
	selp.f32 	%f118, 0f00000000, 0f7F800000, %p32;
	selp.f32 	%f13, %f118, %f116, %p31;
	mov.f32 	%f149, 0f3F800000;
	@%p29 bra 	$L__BB0_25;
	setp.num.f32 	%p33, %f2, %f2;
	@%p33 bra 	$L__BB0_21;
	mov.f32 	%f121, 0f3FD55555;
	add.rn.f32 	%f149, %f1, %f121;
	bra.uni 	$L__BB0_25;
$L__BB0_21:
	setp.neu.f32 	%p34, %f1, 0f00000000;
	setp.neu.f32 	%p35, %f2, 0f7F800000;
	and.pred  	%p36, %p34, %p35;
	@%p36 bra 	$L__BB0_23;
	add.f32 	%f120, %f1, %f1;
	mov.b32 	%r152, %f120;
	and.b32  	%r153, %r152, 2147483647;
	mov.b32 	%f149, %r153;
	bra.uni 	$L__BB0_25;
$L__BB0_23:
	setp.geu.f32 	%p37, %f1, 0f00000000;
	mov.f32 	%f149, %f13;
	@%p37 bra 	$L__BB0_25;
	mov.f32 	%f149, 0f7FFFFFFF;
$L__BB0_25:
	st.shared.f32 	[%r11+200], %f149;
	setp.lt.f32 	%p38, %f1, 0f00800000;
	mul.f32 	%f122, %f1, 0f4B000000;
	selp.f32 	%f123, %f122, %f1, %p38;
	selp.f32 	%f124, 0fC1B80000, 0f00000000, %p38;
	mov.b32 	%r154, %f123;
	add.s32 	%r155, %r154, -1059760811;
	and.b32  	%r156, %r155, -8388608;
	sub.s32 	%r157, %r154, %r156;
	mov.b32 	%f125, %r157;
	cvt.rn.f32.s32 	%f126, %r156;
	fma.rn.f32 	%f127, %f126, 0f34000000, %f124;
	add.f32 	%f128, %f125, 0fBF800000;
	fma.rn.f32 	%f129, %f128, 0fBE055027, 0f3E1039F6;
	fma.rn.f32 	%f130, %f129, %f128, 0fBDF8CDCC;
	fma.rn.f32 	%f131, %f130, %f128, 0f3E0F2955;
	fma.rn.f32 	%f132, %f131, %f128, 0fBE2AD8B9;
	fma.rn.f32 	%f133, %f132, %f128, 0f3E4CED0B;
	fma.rn.f32 	%f134, %f133, %f128, 0fBE7FFF22;
	fma.rn.f32 	%f135, %f134, %f128, 0f3EAAAA78;
	fma.rn.f32 	%f136, %f135, %f128, 0fBF000000;
	mul.f32 	%f137, %f128, %f136;
	fma.rn.f32 	%f138, %f137, %f128, %f128;
	fma.rn.f32 	%f139, %f127, 0f3F317218, %f138;
	setp.gt.u32 	%p39, %r154, 2139095039;
	fma.rn.f32 	%f140, %f123, 0f7F800000, 0f7F800000;
	selp.f32 	%f141, %f140, %f139, %p39;
	setp.eq.f32 	%p40, %f123, 0f00000000;
	selp.f32 	%f142, 0fFF800000, %f141, %p40;
	st.shared.f32 	[%r11+240], %f142;
	mov.b32 	%r158, 0;
	st.shared.u32 	[%r11+280], %r158;
	add.s32 	%r165, %r165, %r9;
	setp.lt.s32 	%p41, %r165, 10;
	@%p41 bra 	$L__BB0_4;
$L__BB0_26:
	bar.sync 	0;
	setp.gt.s32 	%p42, %r166, 12;
	@%p42 bra 	$L__BB0_35;
	mov.u32 	%r159, _ZZ4execIfLi13ELi10ELi7EEvPT_E4temp;
	mad.lo.s32 	%r13, %r5, 40, %r159;
	mul.lo.s32 	%r14, %r6, 40;
	shl.b32 	%r15, %r6, 2;
	cvta.to.global.u64 	%rd1, %rd3;
$L__BB0_28:
	setp.gt.u32 	%p43, %r3, 9;
	@%p43 bra 	$L__BB0_34;
	mul.lo.s32 	%r17, %r166, 10;
	mad.lo.s32 	%r160, %r166, 7, %r5;
	shl.b32 	%r161, %r160, 2;
	mov.u32 	%r162, _ZZ4execIfLi13ELi10ELi7EEvPT_E1a;
	add.s32 	%r18, %r162, %r161;
	mov.u32 	%r167, %r3;
$L__BB0_30:
	setp.gt.u32 	%p44, %r5, 6;
	@%p44 bra 	$L__BB0_33;
	add.s32 	%r163, %r167, %r17;
	mul.wide.s32 	%rd7, %r163, 4;
	add.s64 	%rd2, %rd1, %rd7;
	shl.b32 	%r164, %r167, 2;
	add.s32 	%r169, %r13, %r164;
	mov.u32 	%r168, %r18;
	mov.u32 	%r170, %r5;
$L__BB0_32:
	ld.shared.f32 	%f143, [%r168];
	ld.shared.f32 	%f144, [%r169];
	mul.f32 	%f145, %f143, %f144;
	atom.global.add.f32 	%f146, [%rd2], %f145;
	add.s32 	%r170, %r170, %r6;
	add.s32 	%r169, %r169, %r14;
	add.s32 	%r168, %r168, %r15;
	setp.lt.u32 	%p45, %r170, 7;
	@%p45 bra 	$L__BB0_32;
$L__BB0_33:
	add.s32 	%r167, %r167, %r4;
	setp.lt.u32 	%p46, %r167, 10;
	@%p46 bra 	$L__BB0_30;
$L__BB0_34:
	add.s32 	%r166, %r166, %r2;
	setp.lt.s32 	%p47, %r166, 13;
	@%p47 bra 	$L__BB0_28;
$L__BB0_35:
	ret;

}
.func  (.param .b64 func_retval0) __internal_accurate_pow(
	.param .b64 __internal_accurate_pow_param_0
)
{
	.reg .pred 	%p<8>;
	.reg .b32 	%r<46>;
	.reg .b32 	%f<3>;
	.reg .b64 	%fd<109>;

	ld.param.f64 	%fd10, [__internal_accurate_pow_param_0];
	mov.f64 	%fd11, 0d4024000000000000;
	{
	.reg .b32 %temp; 
	mov.b64 	{%temp, %r8}, %fd11;
	}
	{
	.reg .b32 %temp; 
	mov.b64 	{%r9, %temp}, %fd11;
	}
	shr.u32 	%r10, %r8, 20;
	setp.lt.u32 	%p1, %r8, 1048576;
	mov.f64 	%fd12, 0d4384000000000000;
	{
	.reg .b32 %temp; 
	mov.b64 	{%temp, %r11}, %fd12;
	}
	{
	.reg .b32 %temp; 
	mov.b64 	{%r12, %temp}, %fd12;
	}
	shr.u32 	%r13, %r11, 20;
	add.s32 	%r14, %r13, -54;
	selp.b32 	%r15, %r12, %r9, %p1;
	selp.b32 	%r16, %r11, %r8, %p1;
	selp.b32 	%r1, %r14, %r10, %p1;
	add.s32 	%r45, %r1, -1023;
	and.b32  	%r17, %r16, -2146435073;
	or.b32  	%r18, %r17, 1072693248;
	mov.b64 	%fd107, {%r15, %r18};
	setp.lt.u32 	%p2, %r18, 1073127583;
	@%p2 bra 	$L__BB1_2;
	{
	.reg .b32 %temp; 
	mov.b64 	{%r19, %temp}, %fd107;
	}
	{
	.reg .b32 %temp; 
	mov.b64 	{%temp, %r20}, %fd107;
	}
	add.s32 	%r21, %r20, -1048576;
	mov.b64 	%fd107, {%r19, %r21};
	add.s32 	%r45, %r1, -1022;
$L__BB1_2:
	add.f64 	%fd13, %fd107, 0dBFF0000000000000;
	add.f64 	%fd14, %fd107, 0d3FF0000000000000;
	rcp.approx.ftz.f64 	%fd15, %fd14;
	neg.f64 	%fd16, %fd14;
	fma.rn.f64 	%fd17, %fd16, %fd15, 0d3FF0000000000000;
	fma.rn.f64 	%fd18, %fd17, %fd17, %fd17;
	fma.rn.f64 	%fd19, %fd18, %fd15, %fd15;
	mul.f64 	%fd20, %fd13, %fd19;
	fma.rn.f64 	%fd21, %fd13, %fd19, %fd20;
	mul.f64 	%fd22, %fd21, %fd21;
	fma.rn.f64 	%fd23, %fd22, 0d3EB0F5FF7D2CAFE2, 0d3ED0F5D241AD3B5A;
	fma.rn.f64 	%fd24, %fd23, %fd22, 0d3EF3B20A75488A3F;
	fma.rn.f64 	%fd25, %fd24, %fd22, 0d3F1745CDE4FAECD5;
	fma.rn.f64 	%fd26, %fd25, %fd22, 0d3F3C71C7258A578B;
	fma.rn.f64 	%fd27, %fd26, %fd22, 0d3F6249249242B910;
	fma.rn.f64 	%fd28, %fd27, %fd22, 0d3F89999999999DFB;
	sub.f64 	%fd29, %fd13, %fd21;
	add.f64 	%fd30, %fd29, %fd29;
	neg.f64 	%fd31, %fd21;
	fma.rn.f64 	%fd32, %fd31, %fd13, %fd30;
	mul.f64 	%fd33, %fd19, %fd32;
	fma.rn.f64 	%fd34, %fd22, %fd28, 0d3FB5555555555555;
	mov.f64 	%fd35, 0d3FB5555555555555;
	sub.f64 	%fd36, %fd35, %fd34;
	fma.rn.f64 	%fd37, %fd22, %fd28, %fd36;
	add.f64 	%fd38, %fd37, 0dBC46A4CB00B9E7B0;
	add.f64 	%fd39, %fd34, %fd38;
	sub.f64 	%fd40, %fd34, %fd39;
	add.f64 	%fd41, %fd38, %fd40;
	mul.rn.f64 	%fd42, %fd21, %fd21;
	neg.f64 	%fd43, %fd42;
	fma.rn.f64 	%fd44, %fd21, %fd21, %fd43;
	{
	.reg .b32 %temp; 
	mov.b64 	{%r22, %temp}, %fd33;
	}
	{
	.reg .b32 %temp; 
	mov.b64 	{%temp, %r23}, %fd33;
	}
	add.s32 	%r24, %r23, 1048576;
	mov.b64 	%fd45, {%r22, %r24};
	fma.rn.f64 	%fd46, %fd21, %fd45, %fd44;
	mul.rn.f64 	%fd47, %fd42, %fd21;
	neg.f64 	%fd48, %fd47;
	fma.rn.f64 	%fd49, %fd42, %fd21, %fd48;
	fma.rn.f64 	%fd50, %fd42, %fd33, %fd49;
	fma.rn.f64 	%fd51, %fd46, %fd21, %fd50;
	mul.rn.f64 	%fd52, %fd39, %fd47;
	neg.f64 	%fd53, %fd52;
	fma.rn.f64 	%fd54, %fd39, %fd47, %fd53;
	fma.rn.f64 	%fd55, %fd39, %fd51, %fd54;
	fma.rn.f64 	%fd56, %fd41, %fd47, %fd55;
	add.f64 	%fd57, %fd52, %fd56;
	sub.f64 	%fd58, %fd52, %fd57;
	add.f64 	%fd59, %fd56, %fd58;
	add.f64 	%fd60, %fd21, %fd57;
	sub.f64 	%fd61, %fd21, %fd60;
	add.f64 	%fd62, %fd57, %fd61;
	add.f64 	%fd63, %fd59, %fd62;
	add.f64 	%fd64, %fd33, %fd63;
	add.f64 	%fd65, %fd60, %fd64;
	sub.f64 	%fd66, %fd60, %fd65;
	add.f64 	%fd67, %fd64, %fd66;
	xor.b32  	%r25, %r45, -2147483648;
	mov.b32 	%r26, 1127219200;
	mov.b64 	%fd68, {%r25, %r26};
	mov.b32 	%r27, -2147483648;
	mov.b64 	%fd69, {%r27, %r26};
	sub.f64 	%fd70, %fd68, %fd69;
	fma.rn.f64 	%fd71, %fd70, 0d3FE62E42FEFA39EF, %fd65;
	fma.rn.f64 	%fd72, %fd70, 0dBFE62E42FEFA39EF, %fd71;
	sub.f64 	%fd73, %fd72, %fd65;
	sub.f64 	%fd74, %fd67, %fd73;
	fma.rn.f64 	%fd75, %fd70, 0d3C7ABC9E3B39803F, %fd74;
	add.f64 	%fd76, %fd71, %fd75;
	sub.f64 	%fd77, %fd71, %fd76;
	add.f64 	%fd78, %fd75, %fd77;
	{
	.reg .b32 %temp; 
	mov.b64 	{%temp, %r28}, %fd10;
	}
	{
	.reg .b32 %temp; 
	mov.b64 	{%r29, %temp}, %fd10;
	}
	shl.b32 	%r30, %r28, 1;
	setp.gt.u32 	%p3, %r30, -33554433;
	and.b32  	%r31, %r28, -15728641;
	selp.b32 	%r32, %r31, %r28, %p3;
	mov.b64 	%fd79, {%r29, %r32};
	mul.rn.f64 	%fd80, %fd76, %fd79;
	neg.f64 	%fd81, %fd80;
	fma.rn.f64 	%fd82, %fd76, %fd79, %fd81;
	fma.rn.f64 	%fd83, %fd78, %fd79, %fd82;
	add.f64 	%fd4, %fd80, %fd83;
	sub.f64 	%fd84, %fd80, %fd4;
	add.f64 	%fd5, %fd83, %fd84;
	fma.rn.f64 	%fd85, %fd4, 0d3FF71547652B82FE, 0d4338000000000000;
	{
	.reg .b32 %temp; 
	mov.b64 	{%r5, %temp}, %fd85;
	}
	mov.f64 	%fd86, 0dC338000000000000;
	add.rn.f64 	%fd87, %fd85, %fd86;
	fma.rn.f64 	%fd88, %fd87, 0dBFE62E42FEFA39EF, %fd4;
	fma.rn.f64 	%fd89, %fd87, 0dBC7ABC9E3B39803F, %fd88;
	fma.rn.f64 	%fd90, %fd89, 0d3E5ADE1569CE2BDF, 0d3E928AF3FCA213EA;
	fma.rn.f64 	%fd91, %fd90, %fd89, 0d3EC71DEE62401315;
	fma.rn.f64 	%fd92, %fd91, %fd89, 0d3EFA01997C89EB71;
	fma.rn.f64 	%fd93, %fd92, %fd89, 0d3F2A01A014761F65;
	fma.rn.f64 	%fd94, %fd93, %fd89, 0d3F56C16C1852B7AF;
	fma.rn.f64 	%fd95, %fd94, %fd89, 0d3F81111111122322;
	fma.rn.f64 	%fd96, %fd95, %fd89, 0d3FA55555555502A1;
	fma.rn.f64 	%fd97, %fd96, %fd89, 0d3FC5555555555511;
	fma.rn.f64 	%fd98, %fd97, %fd89, 0d3FE000000000000B;
	fma.rn.f64 	%fd99, %fd98, %fd89, 0d3FF0000000000000;
	fma.rn.f64 	%fd100, %fd99, %fd89, 0d3FF0000000000000;
	{
	.reg .b32 %temp; 
	mov.b64 	{%r6, %temp}, %fd100;
	}
	{
	.reg .b32 %temp; 
	mov.b64 	{%temp, %r7}, %fd100;
	}
	shl.b32 	%r33, %r5, 20;
	add.s32 	%r34, %r33, %r7;
	mov.b64 	%fd108, {%r6, %r34};
	{
	.reg .b32 %temp; 
	mov.b64 	{%temp, %r35}, %fd4;
	}
	mov.b32 	%f2, %r35;
	abs.f32 	%f1, %f2;
	setp.lt.f32 	%p4, %f1, 0f4086232B;
	@%p4 bra 	$L__BB1_5;
	setp.lt.f64 	%p5, %fd4, 0d0000000000000000;
	add.f64 	%fd101, %fd4, 0d7FF0000000000000;
	selp.f64 	%fd108, 0d0000000000000000, %fd101, %p5;
	setp.geu.f32 	%p6, %f1, 0f40874800;
	@%p6 bra 	$L__BB1_5;
	shr.u32 	%r36, %r5, 31;
	add.s32 	%r37, %r5, %r36;
	shr.s32 	%r38, %r37, 1;
	shl.b32 	%r39, %r38, 20;
	add.s32 	%r40, %r7, %r39;
	mov.b64 	%fd102, {%r6, %r40};
	sub.s32 	%r41, %r5, %r38;
	shl.b32 	%r42, %r41, 20;
	add.s32 	%r43, %r42, 1072693248;
	mov.b32 	%r44, 0;
	mov.b64 	%fd103, {%r44, %r43};
	mul.f64 	%fd108, %fd103, %fd102;
$L__BB1_5:
	abs.f64 	%fd104, %fd108;
	setp.eq.f64 	%p7, %fd104, 0d7FF0000000000000;
	fma.rn.f64 	%fd105, %fd108, %fd5, %fd108;
	selp.f64 	%fd106, %fd108, %fd105, %p7;
	st.param.f64 	[func_retval0], %fd106;
	ret;

}


// ===== COMPILED SASS (sm_100) =====

	.target	sm_100

	.elftype	@"ET_EXEC"


//--------------------- .note.nv.tkinfo           --------------------------
	.section	.note.nv.tkinfo,"",@"SHT_NOTE"
	.sectionflags	@"SHF_NOTE_NV_TKINFO"
	.tkinfo
        /*0018*/ 	.word	0x00000002
        /*0030*/ 	.string	""
        /*0030*/ 	.string	"ptxas"
        /*0030*/ 	.string	"Cuda compilation tools, release 13.0, V13.0.88"
        /*0030*/ 	.string	"Build cuda_13.0.r13.0/compiler.36424714_0"
        /*0030*/ 	.string	"-arch sm_100 -m 64 "



//--------------------- .note.nv.cuinfo           --------------------------
	.section	.note.nv.cuinfo,"",@"SHT_NOTE"
	.sectionflags	@"SHF_NOTE_NV_CUINFO"
        /*0018*/ 	.short	0x0002
        /*001a*/ 	.short	0x0064
        /*001c*/ 	.short	0x0082
	.zero		2


//--------------------- .nv.info                  --------------------------
	.section	.nv.info,"",@"SHT_CUDA_INFO"
	.align	4


	//----- nvinfo : EIATTR_REGCOUNT
	.align		4
        /*0000*/ 	.byte	0x04, 0x2f
        /*0002*/ 	.short	(.L_1 - .L_0)
	.align		4
.L_0:
        /*0004*/ 	.word	index@(_Z4execIfLi13ELi10ELi7EEvPT_)
        /*0008*/ 	.word	0x0000001e


	//----- nvinfo : EIATTR_FRAME_SIZE
	.align		4
.L_1:
        /*000c*/ 	.byte	0x04, 0x11
        /*000e*/ 	.short	(.L_3 - .L_2)
	.align		4
.L_2:
        /*0010*/ 	.word	index@($_Z4execIfLi13ELi10ELi7EEvPT_$__internal_accurate_pow)
        /*0014*/ 	.word	0x00000000


	//----- nvinfo : EIATTR_FRAME_SIZE
	.align		4
.L_3:
        /*0018*/ 	.byte	0x04, 0x11
        /*001a*/ 	.short	(.L_5 - .L_4)
	.align		4
.L_4:
        /*001c*/ 	.word	index@($__internal_0_$__cuda_sm20_rcp_rn_f32_slowpath)
        /*0020*/ 	.word	0x00000000


	//----- nvinfo : EIATTR_FRAME_SIZE
	.align		4
.L_5:
        /*0024*/ 	.byte	0x04, 0x11
        /*0026*/ 	.short	(.L_7 - .L_6)
	.align		4
.L_6:
        /*0028*/ 	.word	index@(_Z4execIfLi13ELi10ELi7EEvPT_)
        /*002c*/ 	.word	0x00000000


	//----- nvinfo : EIATTR_MIN_STACK_SIZE
	.align		4
.L_7:
        /*0030*/ 	.byte	0x04, 0x12
        /*0032*/ 	.short	(.L_9 - .L_8)
	.align		4
.L_8:
        /*0034*/ 	.word	index@(_Z4execIfLi13ELi10ELi7EEvPT_)
        /*0038*/ 	.word	0x00000000
.L_9:


//--------------------- .nv.compat                --------------------------
	.section	.nv.compat,"",@"SHT_CUDA_COMPAT_INFO"
	.align	4
        /*0000*/ 	.byte	0x02, 0x09, 0x00, 0x00, 0x02, 0x02, 0x01, 0x00, 0x02, 0x05, 0x05, 0x00, 0x03, 0x07, 0x01, 0x01
        /*0010*/ 	.byte	0x02, 0x03, 0x00, 0x00, 0x02, 0x06, 0x01, 0x00, 0x04, 0x0b, 0x08, 0x00, 0x01, 0x00, 0x00, 0x00
        /*0020*/ 	.byte	0x00, 0x00, 0x00, 0x00


//--------------------- .nv.info._Z4execIfLi13ELi10ELi7EEvPT_ --------------------------
	.section	.nv.info._Z4execIfLi13ELi10ELi7EEvPT_,"",@"SHT_CUDA_INFO"
	.sectionflags	@""
	.align	4


	//----- nvinfo : EIATTR_CUDA_API_VERSION
	.align		4
        /*0000*/ 	.byte	0x04, 0x37
        /*0002*/ 	.short	(.L_11 - .L_10)
.L_10:
        /*0004*/ 	.word	0x00000082


	//----- nvinfo : EIATTR_KPARAM_INFO
	.align		4
.L_11:
        /*0008*/ 	.byte	0x04, 0x17
        /*000a*/ 	.short	(.L_13 - .L_12)
.L_12:
        /*000c*/ 	.word	0x00000000
        /*0010*/ 	.short	0x0000
        /*0012*/ 	.short	0x0000
        /*0014*/ 	.byte	0x00, 0xf5, 0x21, 0x00


	//----- nvinfo : EIATTR_SPARSE_MMA_MASK
	.align		4
.L_13:
        /*0018*/ 	.byte	0x03, 0x50
        /*001a*/ 	.short	0x0000


	//----- nvinfo : EIATTR_MAXREG_COUNT
	.align		4
        /*001c*/ 	.byte	0x03, 0x1b
        /*001e*/ 	.short	0x00ff


	//----- nvinfo : EIATTR_NUM_BARRIERS
	.align		4
        /*0020*/ 	.byte	0x02, 0x4c
        /*0022*/ 	.byte	0x01
	.zero		1


	//----- nvinfo : EIATTR_MERCURY_ISA_VERSION
	.align		4
        /*0024*/ 	.byte	0x03, 0x5f
        /*0026*/ 	.short	0x0101


	//----- nvinfo : EIATTR_VRC_CTA_INIT_COUNT
	.align		4
        /*0028*/ 	.byte	0x02, 0x4a
	.zero		1
	.zero		1


	//----- nvinfo : EIATTR_EXIT_INSTR_OFFSETS
	.align		4
        /*002c*/ 	.byte	0x04, 0x1c
        /*002e*/ 	.short	(.L_15 - .L_14)


	//   ....[0]....
.L_14:
        /*0030*/ 	.word	0x000017c0


	//   ....[1]....
        /*0034*/ 	.word	0x00001a60


	//----- nvinfo : EIATTR_CRS_STACK_SIZE
	.align		4
.L_15:
        /*0038*/ 	.byte	0x04, 0x1e
        /*003a*/ 	.short	(.L_17 - .L_16)
.L_16:
        /*003c*/ 	.word	0x00000000


	//----- nvinfo : EIATTR_CBANK_PARAM_SIZE
	.align		4
.L_17:
        /*0040*/ 	.byte	0x03, 0x19
        /*0042*/ 	.short	0x0008


	//----- nvinfo : EIATTR_PARAM_CBANK
	.align		4
        /*0044*/ 	.byte	0x04, 0x0a
        /*0046*/ 	.short	(.L_19 - .L_18)
	.align		4
.L_18:
        /*0048*/ 	.word	index@(.nv.constant0._Z4execIfLi13ELi10ELi7EEvPT_)
        /*004c*/ 	.short	0x0380
        /*004e*/ 	.short	0x0008


	//----- nvinfo : EIATTR_SW_WAR
	.align		4
.L_19:
        /*0050*/ 	.byte	0x04, 0x36
        /*0052*/ 	.short	(.L_21 - .L_20)
.L_20:
        /*0054*/ 	.word	0x00000008
.L_21:


//--------------------- .nv.callgraph             --------------------------
	.section	.nv.callgraph,"",@"SHT_CUDA_CALLGRAPH"
	.align	4
	.sectionentsize	8
	.align		4
        /*0000*/ 	.word	0x00000000
	.align		4
        /*0004*/ 	.word	0xffffffff
	.align		4
        /*0008*/ 	.word	0x00000000
	.align		4
        /*000c*/ 	.word	0xfffffffe
	.align		4
        /*0010*/ 	.word	0x00000000
	.align		4
        /*0014*/ 	.word	0xfffffffd
	.align		4
        /*0018*/ 	.word	0x00000000
	.align		4
        /*001c*/ 	.word	0xfffffffc


//--------------------- .text._Z4execIfLi13ELi10ELi7EEvPT_ --------------------------
	.section	.text._Z4execIfLi13ELi10ELi7EEvPT_,"ax",@progbits
	.align	128
        .global         _Z4execIfLi13ELi10ELi7EEvPT_
        .type           _Z4execIfLi13ELi10ELi7EEvPT_,@function
        .size           _Z4execIfLi13ELi10ELi7EEvPT_,(.L_x_29 - _Z4execIfLi13ELi10ELi7EEvPT_)
        .other          _Z4execIfLi13ELi10ELi7EEvPT_,@"STO_CUDA_ENTRY STV_DEFAULT"
_Z4execIfLi13ELi10ELi7EEvPT_:
.text._Z4execIfLi13ELi10ELi7EEvPT_:
[----:B------:R-:W-:Y:S01]  /*0000*/  LDC R1, c[0x0][0x37c] ;  /* 0x0000df00ff017b82 */ /* 0x000fe20000000800 */
[----:B------:R-:W0:Y:S07]  /*0010*/  S2R R22, SR_TID.Y ;  /* 0x0000000000167919 */ /* 0x000e2e0000002200 */
[----:B------:R-:W1:Y:S01]  /*0020*/  LDC R23, c[0x0][0x360] ;  /* 0x0000d800ff177b82 */ /* 0x000e620000000800 */
[----:B------:R-:W2:Y:S01]  /*0030*/  LDCU UR5, c[0x0][0x370] ;  /* 0x00006e00ff0577ac */ /* 0x000ea20008000800 */
[----:B------:R-:W-:Y:S01]  /*0040*/  BSSY.RECONVERGENT B0, `(.L_x_0) ;  /* 0x0000089000007945 */ /* 0x000fe20003800200 */
[----:B------:R-:W1:Y:S01]  /*0050*/  S2R R0, SR_TID.X ;  /* 0x0000000000007919 */ /* 0x000e620000002100 */
[----:B------:R-:W3:Y:S04]  /*0060*/  S2R R20, SR_TID.Z ;  /* 0x0000000000147919 */ /* 0x000ee80000002300 */
[----:B------:R-:W0:Y:S08]  /*0070*/  S2UR UR6, SR_CTAID.Y ;  /* 0x00000000000679c3 */ /* 0x000e300000002600 */
[----:B------:R-:W0:Y:S01]  /*0080*/  LDC R21, c[0x0][0x364] ;  /* 0x0000d900ff157b82 */ /* 0x000e220000000800 */
[----:B------:R-:W4:Y:S07]  /*0090*/  LDCU UR7, c[0x0][0x374] ;  /* 0x00006e80ff0777ac */ /* 0x000f2e0008000800 */
[----:B------:R-:W1:Y:S08]  /*00a0*/  S2UR UR4, SR_CTAID.X ;  /* 0x00000000000479c3 */ /* 0x000e700000002500 */
[----:B------:R-:W3:Y:S08]  /*00b0*/  S2UR UR8, SR_CTAID.Z ;  /* 0x00000000000879c3 */ /* 0x000ef00000002700 */
[----:B------:R-:W3:Y:S01]  /*00c0*/  LDC R3, c[0x0][0x368] ;  /* 0x0000da00ff037b82 */ /* 0x000ee20000000800 */
[----:B------:R-:W5:Y:S01]  /*00d0*/  LDCU UR9, c[0x0][0x378] ;  /* 0x00006f00ff0977ac */ /* 0x000f620008000800 */
[----:B0-----:R-:W-:-:S02]  /*00e0*/  IMAD R22, R21, UR6, R22 ;  /* 0x0000000615167c24 */ /* 0x001fc4000f8e0216 */
[----:B----4-:R-:W-:Y:S02]  /*00f0*/  IMAD R21, R21, UR7, RZ ;  /* 0x0000000715157c24 */ /* 0x010fe4000f8e02ff */
[C---:B-1----:R-:W-:Y:S02]  /*0100*/  IMAD R0, R23.reuse, UR4, R0 ;  /* 0x0000000417007c24 */ /* 0x042fe4000f8e0200 */
[----:B--2---:R-:W-:Y:S02]  /*0110*/  IMAD R23, R23, UR5, RZ ;  /* 0x0000000517177c24 */ /* 0x004fe4000f8e02ff */
[----:B------:R-:W-:Y:S02]  /*0120*/  IMAD R2, R0, R21, R22 ;  /* 0x0000001500027224 */ /* 0x000fe400078e0216 */
[C---:B---3--:R-:W-:Y:S02]  /*0130*/  IMAD R20, R3.reuse, UR8, R20 ;  /* 0x0000000803147c24 */ /* 0x048fe4000f8e0214 */
[----:B-----5:R-:W-:-:S04]  /*0140*/  IMAD R3, R3, UR9, RZ ;  /* 0x0000000903037c24 */ /* 0x020fc8000f8e02ff */
[----:B------:R-:W-:-:S05]  /*0150*/  IMAD R2, R3, R2, R20 ;  /* 0x0000000203027224 */ /* 0x000fca00078e0214 */
[C---:B------:R-:W-:Y:S02]  /*0160*/  ISETP.NE.AND P0, PT, R2.reuse, RZ, PT ;  /* 0x000000ff0200720c */ /* 0x040fe40003f05270 */
[----:B------:R-:W-:-:S11]  /*0170*/  ISETP.GT.AND P1, PT, R2, 0x9, PT ;  /* 0x000000090200780c */ /* 0x000fd60003f24270 */
[----:B------:R-:W-:Y:S05]  /*0180*/  @P0 BRA `(.L_x_1) ;  /* 0x0000000400d00947 */ /* 0x000fea0003800000 */
[----:B------:R-:W0:Y:S01]  /*0190*/  S2UR UR5, SR_CgaCtaId ;  /* 0x00000000000579c3 */ /* 0x000e220000008800 */
[----:B------:R-:W-:Y:S01]  /*01a0*/  UMOV UR4, 0x400 ;  /* 0x0000040000047882 */ /* 0x000fe20000000000 */
[----:B------:R-:W-:Y:S02]  /*01b0*/  HFMA2 R4, -RZ, RZ, 3.271484375, 24.53125 ;  /* 0x428b4e22ff047431 */ /* 0x000fe400000001ff */
[----:B------:R-:W-:Y:S01]  /*01c0*/  IMAD.MOV.U32 R5, RZ, RZ, -0x404dc140 ;  /* 0xbfb23ec0ff057424 */ /* 0x000fe200078e00ff */
[----:B------:R-:W-:Y:S01]  /*01d0*/  MOV R6, 0x426ba6b5 ;  /* 0x426ba6b500067802 */ /* 0x000fe20000000f00 */
[----:B------:R-:W-:Y:S02]  /*01e0*/  IMAD.MOV.U32 R7, RZ, RZ, -0x3cebba1d ;  /* 0xc31445e3ff077424 */ /* 0x000fe400078e00ff */
[----:B------:R-:W-:Y:S02]  /*01f0*/  HFMA2 R8, -RZ, RZ, 2.533203125, 79.1875 ;  /* 0x411154f3ff087431 */ /* 0x000fe400000001ff */
[----:B------:R-:W-:-:S02]  /*0200*/  IMAD.MOV.U32 R9, RZ, RZ, -0x40f57e56 ;  /* 0xbf0a81aaff097424 */ /* 0x000fc400078e00ff */
[----:B------:R-:W-:Y:S01]  /*0210*/  HFMA2 R12, -RZ, RZ, -1.9794921875, -0.0191650390625 ;  /* 0xbfeba4e8ff0c7431 */ /* 0x000fe200000001ff */
[----:B------:R-:W-:Y:S01]  /*0220*/  MOV R10, 0x428cb5f7 ;  /* 0x428cb5f7000a7802 */ /* 0x000fe20000000f00 */
[----:B------:R-:W-:Y:S01]  /*0230*/  IMAD.MOV.U32 R11, RZ, RZ, 0x437ea24e ;  /* 0x437ea24eff0b7424 */ /* 0x000fe200078e00ff */
[----:B------:R-:W-:Y:S01]  /*0240*/  MOV R14, 0xc3d24893 ;  /* 0xc3d24893000e7802 */ /* 0x000fe20000000f00 */
[----:B------:R-:W-:Y:S02]  /*0250*/  IMAD.MOV.U32 R13, RZ, RZ, 0x42ced26f ;  /* 0x42ced26fff0d7424 */ /* 0x000fe400078e00ff */
[----:B------:R-:W-:Y:S02]  /*0260*/  HFMA2 R24, -RZ, RZ, 2.8203125, 29.84375 ;  /* 0x41a44f76ff187431 */ /* 0x000fe400000001ff */
[----:B------:R-:W-:Y:S02]  /*0270*/  IMAD.MOV.U32 R15, RZ, RZ, 0x42802cc0 ;  /* 0x42802cc0ff0f7424 */ /* 0x000fe400078e00ff */
[----:B------:R-:W-:-:S02]  /*0280*/  HFMA2 R16, -RZ, RZ, 1.9482421875, -5448 ;  /* 0x3fcbed52ff107431 */ /* 0x000fc400000001ff */
[----:B------:R-:W-:Y:S01]  /*0290*/  IMAD.MOV.U32 R17, RZ, RZ, 0x401caa65 ;  /* 0x401caa65ff117424 */ /* 0x000fe200078e00ff */
[----:B------:R-:W-:Y:S01]  /*02a0*/  MOV R18, 0xc00c9cf5 ;  /* 0xc00c9cf500127802 */ /* 0x000fe20000000f00 */
[----:B------:R-:W-:Y:S02]  /*02b0*/  IMAD.MOV.U32 R19, RZ, RZ, -0x40d55550 ;  /* 0xbf2aaab0ff137424 */ /* 0x000fe400078e00ff */
[----:B------:R-:W-:Y:S01]  /*02c0*/  HFMA2 R25, -RZ, RZ, 1.42578125, 0.1202392578125 ;  /* 0x3db42fb2ff197431 */ /* 0x000fe200000001ff */
[----:B0-----:R-:W-:-:S09]  /*02d0*/  ULEA UR4, UR5, UR4, 0x18 ;  /* 0x0000000405047291 */ /* 0x001fd2000f8ec0ff */
[----:B------:R0:W-:Y:S04]  /*02e0*/  STS.128 [UR4], R4 ;  /* 0x00000004ff007988 */ /* 0x0001e80008000c04 */
[----:B------:R1:W-:Y:S04]  /*02f0*/  STS.128 [UR4+0x10], R8 ;  /* 0x00001008ff007988 */ /* 0x0003e80008000c04 */
[----:B------:R2:W-:Y:S04]  /*0300*/  STS.128 [UR4+0x20], R12 ;  /* 0x0000200cff007988 */ /* 0x0005e80008000c04 */
[----:B------:R3:W-:Y:S01]  /*0310*/  STS.128 [UR4+0x60], R16 ;  /* 0x00006010ff007988 */ /* 0x0007e20008000c04 */
[----:B0-----:R-:W-:-:S02]  /*0320*/  HFMA2 R4, -RZ, RZ, -2.638671875, 1534 ;  /* 0xc14765feff047431 */ /* 0x001fc400000001ff */
[----:B------:R-:W-:Y:S01]  /*0330*/  IMAD.MOV.U32 R5, RZ, RZ, 0x43094d91 ;  /* 0x43094d91ff057424 */ /* 0x000fe200078e00ff */
[----:B------:R-:W-:Y:S01]  /*0340*/  MOV R6, 0x4188178d ;  /* 0x4188178d00067802 */ /* 0x000fe20000000f00 */
[----:B------:R-:W-:Y:S02]  /*0350*/  IMAD.MOV.U32 R7, RZ, RZ, -0x3d3aad50 ;  /* 0xc2c552b0ff077424 */ /* 0x000fe400078e00ff */
[----:B-1----:R-:W-:Y:S02]  /*0360*/  HFMA2 R9, -RZ, RZ, 1.4990234375, -0.0005283355712890625 ;  /* 0x3dff9054ff097431 */ /* 0x002fe400000001ff */
[----:B------:R-:W-:Y:S01]  /*0370*/  IMAD.MOV.U32 R10, RZ, RZ, 0x3d713a85 ;  /* 0x3d713a85ff0a7424 */ /* 0x000fe200078e00ff */
[----:B------:R-:W-:Y:S01]  /*0380*/  MOV R11, 0xbbde8fee ;  /* 0xbbde8fee000b7802 */ /* 0x000fe20000000f00 */
[----:B------:R-:W-:Y:S02]  /*0390*/  IMAD.MOV.U32 R8, RZ, RZ, RZ ;  /* 0x000000ffff087224 */ /* 0x000fe400078e00ff */
[----:B--2---:R-:W-:-:S02]  /*03a0*/  HFMA2 R13, -RZ, RZ, 2.921875, -11600 ;  /* 0x41d8f1aaff0d7431 */ /* 0x004fc400000001ff */
[----:B------:R-:W-:Y:S01]  /*03b0*/  IMAD.MOV.U32 R14, RZ, RZ, -0x3d997d08 ;  /* 0xc26682f8ff0e7424 */ /* 0x000fe200078e00ff */
[----:B------:R-:W-:Y:S01]  /*03c0*/  MOV R15, 0xc1740c4a ;  /* 0xc1740c4a000f7802 */ /* 0x000fe20000000f00 */
[----:B------:R-:W-:Y:S01]  /*03d0*/  IMAD.MOV.U32 R12, RZ, RZ, RZ ;  /* 0x000000ffff0c7224 */ /* 0x000fe200078e00ff */
[----:B------:R0:W-:Y:S01]  /*03e0*/  STS.128 [UR4+0x30], R4 ;  /* 0x00003004ff007988 */ /* 0x0001e20008000c04 */
[----:B---3--:R-:W-:Y:S01]  /*03f0*/  HFMA2 R17, -RZ, RZ, -1.9375, 0 ;  /* 0xbfc00000ff117431 */ /* 0x008fe200000001ff */
[----:B------:R-:W-:Y:S01]  /*0400*/  MOV R18, 0xc0dde076 ;  /* 0xc0dde07600127802 */ /* 0x000fe20000000f00 */
[----:B------:R-:W-:Y:S01]  /*0410*/  IMAD.MOV.U32 R19, RZ, RZ, -0x3d94d54d ;  /* 0xc26b2ab3ff137424 */ /* 0x000fe200078e00ff */
[----:B------:R1:W-:Y:S01]  /*0420*/  STS.128 [UR4+0x40], R8 ;  /* 0x00004008ff007988 */ /* 0x0003e20008000c04 */
[----:B------:R-:W-:-:S03]  /*0430*/  IMAD.MOV.U32 R16, RZ, RZ, RZ ;  /* 0x000000ffff107224 */ /* 0x000fc600078e00ff */
[----:B------:R2:W-:Y:S04]  /*0440*/  STS.128 [UR4+0x50], R12 ;  /* 0x0000500cff007988 */ /* 0x0005e80008000c04 */
[----:B------:R3:W-:Y:S01]  /*0450*/  STS.128 [UR4+0xa0], R16 ;  /* 0x0000a010ff007988 */ /* 0x0007e20008000c04 */
[----:B0-----:R-:W-:Y:S02]  /*0460*/  HFMA2 R6, -RZ, RZ, 0, 0 ;  /* 0x00000000ff067431 */ /* 0x001fe400000001ff */
[----:B------:R-:W-:Y:S01]  /*0470*/  IMAD.MOV.U32 R4, RZ, RZ, -0x3f589446 ;  /* 0xc0a76bbaff047424 */ /* 0x000fe200078e00ff */
[----:B------:R-:W-:Y:S01]  /*0480*/  MOV R5, 0xc26e98ae ;  /* 0xc26e98ae00057802 */ /* 0x000fe20000000f00 */
[----:B------:R-:W-:Y:S02]  /*0490*/  IMAD.MOV.U32 R7, RZ, RZ, 0x41f6cc30 ;  /* 0x41f6cc30ff077424 */ /* 0x000fe400078e00ff */
[----:B-1----:R-:W-:-:S02]  /*04a0*/  HFMA2 R8, -RZ, RZ, -3.25390625, 0.000659942626953125 ;  /* 0xc2821168ff087431 */ /* 0x002fc400000001ff */
[----:B------:R-:W-:Y:S01]  /*04b0*/  IMAD.MOV.U32 R9, RZ, RZ, RZ ;  /* 0x000000ffff097224 */ /* 0x000fe200078e00ff */
[----:B------:R-:W-:Y:S01]  /*04c0*/  CS2R R10, SRZ ;  /* 0x00000000000a7805 */ /* 0x000fe2000001ff00 */
[----:B--2---:R-:W-:Y:S01]  /*04d0*/  IMAD.MOV.U32 R12, RZ, RZ, -0x3ef7ee44 ;  /* 0xc10811bcff0c7424 */ /* 0x004fe200078e00ff */
[----:B------:R-:W-:Y:S01]  /*04e0*/  MOV R13, 0xbfc5aa50 ;  /* 0xbfc5aa50000d7802 */ /* 0x000fe20000000f00 */
[----:B------:R-:W-:Y:S01]  /*04f0*/  IMAD.MOV.U32 R14, RZ, RZ, -0x40400000 ;  /* 0xbfc00000ff0e7424 */ /* 0x000fe200078e00ff */
[----:B------:R-:W-:Y:S01]  /*0500*/  MOV R15, R24 ;  /* 0x00000018000f7202 */ /* 0x000fe20000000f00 */
[----:B------:R0:W-:Y:S01]  /*0510*/  STS.128 [UR4+0x70], R4 ;  /* 0x00007004ff007988 */ /* 0x0001e20008000c04 */
[----:B---3--:R-:W-:Y:S02]  /*0520*/  HFMA2 R16, -RZ, RZ, 3.224609375, -259.75 ;  /* 0x4273dc0fff107431 */ /* 0x008fe400000001ff */
[----:B------:R-:W-:Y:S01]  /*0530*/  IMAD.MOV.U32 R18, RZ, RZ, -0x3d57ab85 ;  /* 0xc2a8547bff127424 */ /* 0x000fe200078e00ff */
[----:B------:R-:W-:Y:S01]  /*0540*/  MOV R19, 0xbfb5a512 ;  /* 0xbfb5a51200137802 */ /* 0x000fe20000000f00 */
[----:B------:R1:W-:Y:S01]  /*0550*/  STS.128 [UR4+0x80], R12 ;  /* 0x0000800cff007988 */ /* 0x0003e20008000c04 */
[----:B------:R-:W-:-:S02]  /*0560*/  IMAD.MOV.U32 R17, RZ, RZ, RZ ;  /* 0x000000ffff117224 */ /* 0x000fc400078e00ff */
[----:B------:R-:W-:Y:S01]  /*0570*/  IMAD.MOV.U32 R24, RZ, RZ, -0x40537ee5 ;  /* 0xbfac811bff187424 */ /* 0x000fe200078e00ff */
[----:B------:R2:W-:Y:S04]  /*0580*/  STS.128 [UR4+0x90], R8 ;  /* 0x00009008ff007988 */ /* 0x0005e80008000c04 */
[----:B------:R3:W-:Y:S01]  /*0590*/  STS.128 [UR4+0xe0], R16 ;  /* 0x0000e010ff007988 */ /* 0x0007e20008000c04 */
[----:B0-----:R-:W-:Y:S02]  /*05a0*/  HFMA2 R4, -RZ, RZ, 0, 0 ;  /* 0x00000000ff047431 */ /* 0x001fe400000001ff */
[----:B------:R-:W-:Y:S01]  /*05b0*/  IMAD.MOV.U32 R5, RZ, RZ, 0x41b5af1b ;  /* 0x41b5af1bff057424 */ /* 0x000fe200078e00ff */
[----:B------:R-:W-:Y:S01]  /*05c0*/  MOV R6, 0xc03a0d6f ;  /* 0xc03a0d6f00067802 */ /* 0x000fe20000000f00 */
[----:B------:R-:W-:-:S02]  /*05d0*/  IMAD.MOV.U32 R7, RZ, RZ, 0x3e52b12d ;  /* 0x3e52b12dff077424 */ /* 0x000fc400078e00ff */
[----:B-1----:R-:W-:Y:S02]  /*05e0*/  HFMA2 R12, -RZ, RZ, 2.607421875, -0.59130859375 ;  /* 0x4137b8bbff0c7431 */ /* 0x002fe400000001ff */
[----:B------:R-:W-:Y:S01]  /*05f0*/  IMAD.MOV.U32 R13, RZ, RZ, 0x3fea0bf6 ;  /* 0x3fea0bf6ff0d7424 */ /* 0x000fe200078e00ff */
[----:B------:R-:W-:Y:S01]  /*0600*/  MOV R14, 0xbeb266ba ;  /* 0xbeb266ba000e7802 */ /* 0x000fe20000000f00 */
[----:B------:R-:W-:Y:S01]  /*0610*/  IMAD.MOV.U32 R15, RZ, RZ, RZ ;  /* 0x000000ffff0f7224 */ /* 0x000fe200078e00ff */
[----:B--2---:R-:W-:Y:S01]  /*0620*/  MOV R10, 0xc1f132ca ;  /* 0xc1f132ca000a7802 */ /* 0x004fe20000000f00 */
[----:B------:R-:W-:Y:S01]  /*0630*/  IMAD.MOV.U32 R9, RZ, RZ, -0x3eb31c43 ;  /* 0xc14ce3bdff097424 */ /* 0x000fe200078e00ff */
[----:B------:R0:W-:Y:S01]  /*0640*/  STS.128 [UR4+0xb0], R4 ;  /* 0x0000b004ff007988 */ /* 0x0001e20008000c04 */
[----:B------:R-:W-:Y:S02]  /*0650*/  IMAD.MOV.U32 R8, RZ, RZ, -0x40400000 ;  /* 0xbfc00000ff087424 */ /* 0x000fe400078e00ff */
[----:B---3--:R-:W-:-:S02]  /*0660*/  HFMA2 R17, -RZ, RZ, 2.95703125, -14.734375 ;  /* 0x41eacb5eff117431 */ /* 0x008fc400000001ff */
[----:B------:R-:W-:Y:S01]  /*0670*/  IMAD.MOV.U32 R16, RZ, RZ, -0x3debc28f ;  /* 0xc2143d71ff107424 */ /* 0x000fe200078e00ff */
[----:B------:R1:W-:Y:S01]  /*0680*/  STS.128 [UR4+0xd0], R12 ;  /* 0x0000d00cff007988 */ /* 0x0003e20008000c04 */
[----:B------:R-:W-:Y:S01]  /*0690*/  IMAD.MOV.U32 R18, RZ, RZ, -0x3d18fc6a ;  /* 0xc2e70396ff127424 */ /* 0x000fe200078e00ff */
[----:B------:R-:W-:Y:S02]  /*06a0*/  MOV R19, 0xc1200000 ;  /* 0xc120000000137802 */ /* 0x000fe40000000f00 */
[----:B------:R2:W-:Y:S04]  /*06b0*/  STS.128 [UR4+0xc0], R8 ;  /* 0x0000c008ff007988 */ /* 0x0005e80008000c04 */
[----:B------:R3:W-:Y:S01]  /*06c0*/  STS.128 [UR4+0x120], R16 ;  /* 0x00012010ff007988 */ /* 0x0007e20008000c04 */
[----:B0-----:R-:W-:-:S02]  /*06d0*/  HFMA2 R4, -RZ, RZ, -1.478515625, -1.341796875 ;  /* 0xbdeabd5eff047431 */ /* 0x001fc400000001ff */
[----:B------:R-:W-:Y:S01]  /*06e0*/  IMAD.MOV.U32 R5, RZ, RZ, -0x427002e2 ;  /* 0xbd8ffd1eff057424 */ /* 0x000fe200078e00ff */
[----:B------:R-:W-:Y:S01]  /*06f0*/  MOV R7, 0x4275252c ;  /* 0x4275252c00077802 */ /* 0x000fe20000000f00 */
[----:B------:R-:W-:Y:S02]  /*0700*/  IMAD.MOV.U32 R6, RZ, RZ, -0x40d55550 ;  /* 0xbf2aaab0ff067424 */ /* 0x000fe400078e00ff */
[----:B-1----:R-:W-:Y:S02]  /*0710*/  HFMA2 R12, -RZ, RZ, -1.3955078125, 0.00160980224609375 ;  /* 0xbd951698ff0c7431 */ /* 0x002fe400000001ff */
[----:B------:R-:W-:Y:S01]  /*0720*/  IMAD.MOV.U32 R14, RZ, RZ, -0x40876923 ;  /* 0xbf7896ddff0e7424 */ /* 0x000fe200078e00ff */
[----:B------:R-:W-:Y:S01]  /*0730*/  MOV R13, 0xbf2aaab0 ;  /* 0xbf2aaab0000d7802 */ /* 0x000fe20000000f00 */
[----:B------:R-:W-:Y:S01]  /*0740*/  STS.64 [UR4+0x160], R24 ;  /* 0x00016018ff007988 */ /* 0x000fe20008000a04 */
[----:B--2---:R-:W-:Y:S02]  /*0750*/  HFMA2 R10, -RZ, RZ, -1.9453125, 61728 ;  /* 0xbfc87b89ff0a7431 */ /* 0x004fe400000001ff */
[----:B------:R-:W-:Y:S01]  /*0760*/  IMAD.MOV.U32 R11, RZ, RZ, -0x42694000 ;  /* 0xbd96c000ff0b7424 */ /* 0x000fe200078e00ff */
[----:B------:R-:W-:Y:S01]  /*0770*/  MOV R8, RZ ;  /* 0x000000ff00087202 */ /* 0x000fe20000000f00 */
[----:B------:R-:W-:Y:S01]  /*0780*/  IMAD.MOV.U32 R9, RZ, RZ, -0x3d57ab85 ;  /* 0xc2a8547bff097424 */ /* 0x000fe200078e00ff */
[----:B------:R0:W-:Y:S01]  /*0790*/  STS.128 [UR4+0xf0], R4 ;  /* 0x0000f004ff007988 */ /* 0x0001e20008000c04 */
[----:B---3--:R-:W-:-:S03]  /*07a0*/  IMAD.MOV.U32 R16, RZ, RZ, -0x3ead5aee ;  /* 0xc152a512ff107424 */ /* 0x008fc600078e00ff */
[----:B------:R1:W-:Y:S04]  /*07b0*/  STS.128 [UR4+0x100], R8 ;  /* 0x00010008ff007988 */ /* 0x0003e80008000c04 */
[----:B------:R2:W-:Y:S04]  /*07c0*/  STS.128 [UR4+0x110], R12 ;  /* 0x0001100cff007988 */ /* 0x0005e80008000c04 */
[----:B------:R3:W-:Y:S01]  /*07d0*/  STS [UR4+0x168], R16 ;  /* 0x00016810ff007988 */ /* 0x0007e20008000804 */
[----:B0-----:R-:W-:Y:S02]  /*07e0*/  HFMA2 R4, -RZ, RZ, -1.916015625, -0.051239013671875 ;  /* 0xbfaaaa8fff047431 */ /* 0x001fe400000001ff */
[----:B------:R-:W-:Y:S01]  /*07f0*/  IMAD.MOV.U32 R5, RZ, RZ, -0x3ec362b7 ;  /* 0xc13c9d49ff057424 */ /* 0x000fe200078e00ff */
[----:B------:R-:W-:Y:S01]  /*0800*/  MOV R6, 0xbf832181 ;  /* 0xbf83218100067802 */ /* 0x000fe20000000f00 */
[----:B------:R-:W-:-:S02]  /*0810*/  IMAD.MOV.U32 R7, RZ, RZ, -0x3e4370a4 ;  /* 0xc1bc8f5cff077424 */ /* 0x000fc400078e00ff */
[----:B-1----:R-:W-:Y:S02]  /*0820*/  HFMA2 R8, -RZ, RZ, 2.818359375, -2382 ;  /* 0x41a3e8a7ff087431 */ /* 0x002fe400000001ff */
[----:B------:R-:W-:Y:S01]  /*0830*/  IMAD.MOV.U32 R9, RZ, RZ, -0x3eb03055 ;  /* 0xc14fcfabff097424 */ /* 0x000fe200078e00ff */
[----:B------:R-:W-:Y:S01]  /*0840*/  MOV R10, 0xc1a00000 ;  /* 0xc1a00000000a7802 */ /* 0x000fe20000000f00 */
[----:B------:R-:W-:Y:S02]  /*0850*/  IMAD.MOV.U32 R11, RZ, RZ, -0x3ff55547 ;  /* 0xc00aaab9ff0b7424 */ /* 0x000fe400078e00ff */
[----:B--2---:R-:W-:Y:S02]  /*0860*/  HFMA2 R12, -RZ, RZ, -2.87890625, -23.296875 ;  /* 0xc1c2cdd3ff0c7431 */ /* 0x004fe400000001ff */
[----:B------:R-:W-:Y:S01]  /*0870*/  IMAD.MOV.U32 R13, RZ, RZ, -0x3f7bf338 ;  /* 0xc0840cc8ff0d7424 */ /* 0x000fe200078e00ff */
[----:B------:R-:W-:Y:S01]  /*0880*/  MOV R14, 0xc157d70a ;  /* 0xc157d70a000e7802 */ /* 0x000fe20000000f00 */
[----:B------:R-:W-:Y:S01]  /*0890*/  IMAD.MOV.U32 R15, RZ, RZ, 0x41ab683e ;  /* 0x41ab683eff0f7424 */ /* 0x000fe200078e00ff */
[----:B------:R3:W-:Y:S04]  /*08a0*/  STS.128 [UR4+0x130], R4 ;  /* 0x00013004ff007988 */ /* 0x0007e80008000c04 */
[----:B------:R3:W-:Y:S04]  /*08b0*/  STS.128 [UR4+0x140], R8 ;  /* 0x00014008ff007988 */ /* 0x0007e80008000c04 */
[----:B------:R3:W-:Y:S02]  /*08c0*/  STS.128 [UR4+0x150], R12 ;  /* 0x0001500cff007988 */ /* 0x0007e40008000c04 */
.L_x_1:
[----:B------:R-:W-:Y:S05]  /*08d0*/  BSYNC.RECONVERGENT B0 ;  /* 0x0000000000007941 */ /* 0x000fea0003800200 */
.L_x_0:
[----:B------:R-:W-:Y:S04]  /*08e0*/  BSSY.RECONVERGENT B0, `(.L_x_2) ;  /* 0x00000eb000007945 */ /* 0x000fe80003800200 */
[----:B------:R-:W-:Y:S05]  /*08f0*/  @P1 BRA `(.L_x_3) ;  /* 0x0000000c00a41947 */ /* 0x000fea0003800000 */
[----:B---3--:R-:W-:-:S04]  /*0900*/  IMAD R4, R23, R21, RZ ;  /* 0x0000001517047224 */ /* 0x008fc800078e02ff */
[----:B------:R-:W-:-:S07]  /*0910*/  IMAD R27, R3, R4, RZ ;  /* 0x00000004031b7224 */ /* 0x000fce00078e02ff */
.L_x_14:
[----:B------:R-:W0:Y:S01]  /*0920*/  I2F.F64 R4, R2 ;  /* 0x0000000200047312 */ /* 0x000e220000201c00 */
[----:B------:R-:W-:Y:S01]  /*0930*/  MOV R6, 0x33333333 ;  /* 0x3333333300067802 */ /* 0x000fe20000000f00 */
[----:B------:R-:W-:Y:S01]  /*0940*/  IMAD.MOV.U32 R7, RZ, RZ, 0x3fd33333 ;  /* 0x3fd33333ff077424 */ /* 0x000fe200078e00ff */
[----:B------:R-:W-:Y:S01]  /*0950*/  BSSY.RECONVERGENT B1, `(.L_x_4) ;  /* 0x0000004000017945 */ /* 0x000fe20003800200 */
[----:B------:R-:W-:-:S04]  /*0960*/  MOV R26, 0x990 ;  /* 0x00000990001a7802 */ /* 0x000fc80000000f00 */
[----:B0-----:R-:W-:-:S11]  /*0970*/  DFMA R4, R4, R6, 7 ;  /* 0x401c00000404742b */ /* 0x001fd60000000006 */
[----:B------:R-:W-:Y:S05]  /*0980*/  CALL.REL.NOINC `($_Z4execIfLi13ELi10ELi7EEvPT_$__internal_accurate_pow) ;  /* 0x0000001400087944 */ /* 0x000fea0003c00000 */
[----:B------:R-:W-:Y:S05]  /*0990*/  BSYNC.RECONVERGENT B1 ;  /* 0x0000000000017941 */ /* 0x000fea0003800200 */
.L_x_4:
[----:B------:R-:W-:Y:S01]  /*09a0*/  DADD R6, R4, 10 ;  /* 0x4024000004067429 */ /* 0x000fe20000000000 */
[----:B------:R-:W-:Y:S01]  /*09b0*/  ISETP.GE.AND P1, PT, R5, RZ, PT ;  /* 0x000000ff0500720c */ /* 0x000fe20003f26270 */
[----:B------:R-:W-:Y:S01]  /*09c0*/  UMOV UR6, 0xe826d695 ;  /* 0xe826d69500067882 */ /* 0x000fe20000000000 */
[----:B------:R-:W-:Y:S01]  /*09d0*/  UMOV UR7, 0x3e112e0b ;  /* 0x3e112e0b00077882 */ /* 0x000fe20000000000 */
[----:B------:R-:W0:Y:S01]  /*09e0*/  S2UR UR5, SR_CgaCtaId ;  /* 0x00000000000579c3 */ /* 0x000e220000008800 */
[----:B------:R-:W-:Y:S01]  /*09f0*/  UMOV UR4, 0x400 ;  /* 0x0000040000047882 */ /* 0x000fe20000000000 */
[----:B------:R-:W-:Y:S01]  /*0a00*/  MOV R9, 0x3f800000 ;  /* 0x3f80000000097802 */ /* 0x000fe20000000f00 */
[----:B------:R-:W-:Y:S01]  /*0a10*/  UIADD3 UR4, UPT, UPT, UR4, 0x16c, URZ ;  /* 0x0000016c04047890 */ /* 0x000fe2000fffe0ff */
[----:B------:R-:W-:Y:S02]  /*0a20*/  BSSY.RECONVERGENT B1, `(.L_x_5) ;  /* 0x000001d000017945 */ /* 0x000fe40003800200 */
[----:B------:R-:W-:-:S04]  /*0a30*/  LOP3.LUT R6, R7, 0x7ff00000, RZ, 0xc0, !PT ;  /* 0x7ff0000007067812 */ /* 0x000fc800078ec0ff */
[----:B------:R-:W-:Y:S02]  /*0a40*/  ISETP.NE.AND P0, PT, R6, 0x7ff00000, PT ;  /* 0x7ff000000600780c */ /* 0x000fe40003f05270 */
[----:B------:R-:W-:Y:S01]  /*0a50*/  SEL R6, RZ, 0x7ff00000, !P1 ;  /* 0x7ff00000ff067807 */ /* 0x000fe20004800000 */
[C---:B------:R-:W-:Y:S01]  /*0a60*/  DSETP.NEU.AND P1, PT, |R4|.reuse, +INF , PT ;  /* 0x7ff000000400742a */ /* 0x040fe20003f2d200 */
[----:B------:R-:W-:Y:S02]  /*0a70*/  FSEL R7, R8, RZ, P0 ;  /* 0x000000ff08077208 */ /* 0x000fe40000000000 */
[-C--:B------:R-:W-:Y:S01]  /*0a80*/  FSEL R10, R6, R11.reuse, !P0 ;  /* 0x0000000b060a7208 */ /* 0x080fe20004000000 */
[----:B------:R-:W-:Y:S02]  /*0a90*/  DSETP.NEU.AND P0, PT, R4, RZ, PT ;  /* 0x000000ff0400722a */ /* 0x000fe40003f0d000 */
[----:B------:R-:W-:Y:S02]  /*0aa0*/  FSEL R6, R7, R8, !P1 ;  /* 0x0000000807067208 */ /* 0x000fe40004800000 */
[----:B------:R-:W-:Y:S01]  /*0ab0*/  FSEL R7, R10, R11, !P1 ;  /* 0x0000000b0a077208 */ /* 0x000fe20004800000 */
[----:B0-----:R-:W-:-:S05]  /*0ac0*/  ULEA UR4, UR5, UR4, 0x18 ;  /* 0x0000000405047291 */ /* 0x001fca000f8ec0ff */
[----:B------:R-:W-:-:S10]  /*0ad0*/  DMUL R6, R6, UR6 ;  /* 0x0000000606067c28 */ /* 0x000fd40008000000 */
[----:B------:R-:W-:Y:S02]  /*0ae0*/  FSEL R4, R6, -3.15148470387858640313e+24, P0 ;  /* 0xe826d69506047808 */ /* 0x000fe40000000000 */
[----:B------:R-:W-:Y:S02]  /*0af0*/  FSEL R5, R7, 0.14177720248699188232, P0 ;  /* 0x3e112e0b07057808 */ /* 0x000fe40000000000 */
[----:B------:R-:W-:Y:S02]  /*0b00*/  LEA R6, R2, UR4, 0x2 ;  /* 0x0000000402067c11 */ /* 0x000fe4000f8e10ff */
[----:B------:R-:W0:Y:S03]  /*0b10*/  F2F.F32.F64 R4, R4 ;  /* 0x0000000400047310 */ /* 0x000e260000301000 */
[----:B------:R1:W-:Y:S01]  /*0b20*/  STS [R6], R9 ;  /* 0x0000000906007388 */ /* 0x0003e20000000800 */
[----:B0-----:R-:W-:-:S05]  /*0b30*/  VIADD R7, R4, 0x1800000 ;  /* 0x0180000004077836 */ /* 0x001fca0000000000 */
[----:B------:R-:W-:-:S04]  /*0b40*/  LOP3.LUT R7, R7, 0x7f800000, RZ, 0xc0, !PT ;  /* 0x7f80000007077812 */ /* 0x000fc800078ec0ff */
[----:B------:R-:W-:-:S13]  /*0b50*/  ISETP.GT.U32.AND P0, PT, R7, 0x1ffffff, PT ;  /* 0x01ffffff0700780c */ /* 0x000fda0003f04070 */
[----:B-1----:R-:W-:Y:S05]  /*0b60*/  @P0 BRA `(.L_x_6) ;  /* 0x0000000000100947 */ /* 0x002fea0003800000 */
[----:B------:R-:W-:-:S07]  /*0b70*/  MOV R8, 0xb90 ;  /* 0x00000b9000087802 */ /* 0x000fce0000000f00 */
[----:B------:R-:W-:Y:S05]  /*0b80*/  CALL.REL.NOINC `($__internal_0_$__cuda_sm20_rcp_rn_f32_slowpath) ;  /* 0x0000000c00b87944 */ /* 0x000fea0003c00000 */
[----:B------:R-:W-:Y:S01]  /*0b90*/  MOV R5, R7 ;  /* 0x0000000700057202 */ /* 0x000fe20000000f00 */
[----:B------:R-:W-:Y:S06]  /*0ba0*/  BRA `(.L_x_7) ;  /* 0x0000000000107947 */ /* 0x000fec0003800000 */
.L_x_6:
[----:B------:R-:W0:Y:S02]  /*0bb0*/  MUFU.RCP R5, R4 ;  /* 0x0000000400057308 */ /* 0x000e240000001000 */
[----:B0-----:R-:W-:-:S04]  /*0bc0*/  FFMA R7, R4, R5, -1 ;  /* 0xbf80000004077423 */ /* 0x001fc80000000005 */
[----:B------:R-:W-:-:S04]  /*0bd0*/  FADD.FTZ R8, -R7, -RZ ;  /* 0x800000ff07087221 */ /* 0x000fc80000010100 */
[----:B------:R-:W-:-:S07]  /*0be0*/  FFMA R5, R5, R8, R5 ;  /* 0x0000000805057223 */ /* 0x000fce0000000005 */
.L_x_7:
[----:B------:R-:W-:Y:S05]  /*0bf0*/  BSYNC.RECONVERGENT B1 ;  /* 0x0000000000017941 */ /* 0x000fea0003800200 */
.L_x_5:
[C---:B------:R-:W-:Y:S01]  /*0c00*/  FMUL R7, |R4|.reuse, 16777216 ;  /* 0x4b80000004077820 */ /* 0x040fe20000400200 */
[C---:B------:R-:W-:Y:S01]  /*0c10*/  FSETP.GEU.AND P0, PT, |R4|.reuse, 1.175494350822287508e-38, PT ;  /* 0x008000000400780b */ /* 0x040fe20003f0e200 */
[----:B------:R0:W-:Y:S01]  /*0c20*/  STS [R6+0x28], R5 ;  /* 0x0000280506007388 */ /* 0x0001e20000000800 */
[----:B------:R-:W-:Y:S01]  /*0c30*/  FSETP.NEU.AND P1, PT, R4, 1, PT ;  /* 0x3f8000000400780b */ /* 0x000fe20003f2d000 */
[----:B------:R-:W-:Y:S01]  /*0c40*/  BSSY.RECONVERGENT B1, `(.L_x_8) ;  /* 0x0000046000017945 */ /* 0x000fe20003800200 */
[----:B------:R-:W-:-:S05]  /*0c50*/  FSEL R7, R7, |R4|, !P0 ;  /* 0x4000000407077208 */ /* 0x000fca0004000000 */
[----:B------:R-:W-:-:S05]  /*0c60*/  VIADD R8, R7, 0xc0cafb0d ;  /* 0xc0cafb0d07087836 */ /* 0x000fca0000000000 */
[----:B------:R-:W-:Y:S02]  /*0c70*/  LOP3.LUT R10, R8, 0xff800000, RZ, 0xc0, !PT ;  /* 0xff800000080a7812 */ /* 0x000fe400078ec0ff */
[----:B------:R-:W-:Y:S02]  /*0c80*/  FSEL R8, RZ, -24, P0 ;  /* 0xc1c00000ff087808 */ /* 0x000fe40000000000 */
[-C--:B------:R-:W-:Y:S02]  /*0c90*/  IADD3 R7, PT, PT, R7, -R10.reuse, RZ ;  /* 0x8000000a07077210 */ /* 0x080fe40007ffe0ff */
[----:B------:R-:W-:-:S03]  /*0ca0*/  I2FP.F32.S32 R11, R10 ;  /* 0x0000000a000b7245 */ /* 0x000fc60000201400 */
[C---:B------:R-:W-:Y:S01]  /*0cb0*/  FADD R9, R7.reuse, 1 ;  /* 0x3f80000007097421 */ /* 0x040fe20000000000 */
[----:B------:R-:W-:Y:S01]  /*0cc0*/  FADD R12, R7, -1 ;  /* 0xbf800000070c7421 */ /* 0x000fe20000000000 */
[----:B------:R-:W-:-:S03]  /*0cd0*/  FFMA R10, R11, 1.1920928955078125e-07, R8 ;  /* 0x340000000b0a7823 */ /* 0x000fc60000000008 */
[----:B------:R-:W-:Y:S01]  /*0ce0*/  FADD R14, R12, R12 ;  /* 0x0000000c0c0e7221 */ /* 0x000fe20000000000 */
[----:B------:R-:W1:Y:S03]  /*0cf0*/  MUFU.RCP R9, R9 ;  /* 0x0000000900097308 */ /* 0x000e660000001000 */
[----:B-1----:R-:W-:Y:S01]  /*0d00*/  FMUL R7, R9, R14 ;  /* 0x0000000e09077220 */ /* 0x002fe20000400000 */
[----:B------:R-:W-:-:S03]  /*0d10*/  IMAD.MOV.U32 R14, RZ, RZ, 0x3a2c32e4 ;  /* 0x3a2c32e4ff0e7424 */ /* 0x000fc600078e00ff */
[----:B------:R-:W-:Y:S01]  /*0d20*/  FADD R13, R12, -R7 ;  /* 0x800000070c0d7221 */ /* 0x000fe20000000000 */
[CC--:B------:R-:W-:Y:S01]  /*0d30*/  FMUL R11, R7.reuse, R7.reuse ;  /* 0x00000007070b7220 */ /* 0x0c0fe20000400000 */
[----:B------:R-:W-:Y:S02]  /*0d40*/  FFMA R8, R7, 1.4426950216293334961, R10 ;  /* 0x3fb8aa3b07087823 */ /* 0x000fe4000000000a */
[----:B------:R-:W-:Y:S01]  /*0d50*/  FADD R13, R13, R13 ;  /* 0x0000000d0d0d7221 */ /* 0x000fe20000000000 */
[C---:B------:R-:W-:Y:S01]  /*0d60*/  FFMA R14, R11.reuse, R14, 0.0032181653659790754318 ;  /* 0x3b52e7db0b0e7423 */ /* 0x040fe2000000000e */
[----:B------:R-:W-:Y:S02]  /*0d70*/  FADD R10, R10, -R8 ;  /* 0x800000080a0a7221 */ /* 0x000fe40000000000 */
[----:B------:R-:W-:Y:S01]  /*0d80*/  FFMA R12, R12, -R7, R13 ;  /* 0x800000070c0c7223 */ /* 0x000fe2000000000d */
[----:B------:R-:W-:Y:S01]  /*0d90*/  FFMA R14, R11, R14, 0.018033718690276145935 ;  /* 0x3c93bb730b0e7423 */ /* 0x000fe2000000000e */
[----:B------:R-:W-:-:S02]  /*0da0*/  FFMA R13, R7, 1.4426950216293334961, R10 ;  /* 0x3fb8aa3b070d7823 */ /* 0x000fc4000000000a */
[----:B------:R-:W-:Y:S01]  /*0db0*/  FMUL R12, R9, R12 ;  /* 0x0000000c090c7220 */ /* 0x000fe20000400000 */
[----:B------:R-:W-:-:S03]  /*0dc0*/  FFMA R14, R11, R14, 0.12022458761930465698 ;  /* 0x3df6384f0b0e7423 */ /* 0x000fc6000000000e */
[----:B------:R-:W-:Y:S01]  /*0dd0*/  FFMA R10, R12, 1.4426950216293334961, R13 ;  /* 0x3fb8aa3b0c0a7823 */ /* 0x000fe2000000000d */
[----:B------:R-:W-:-:S03]  /*0de0*/  FMUL R14, R11, R14 ;  /* 0x0000000e0b0e7220 */ /* 0x000fc60000400000 */
[----:B------:R-:W-:Y:S01]  /*0df0*/  FFMA R9, R7, 1.9251366722983220825e-08, R10 ;  /* 0x32a55e3407097823 */ /* 0x000fe2000000000a */
[----:B------:R-:W-:-:S04]  /*0e00*/  FMUL R10, R14, 3 ;  /* 0x404000000e0a7820 */ /* 0x000fc80000400000 */
[----:B------:R-:W-:-:S04]  /*0e10*/  FFMA R10, R12, R10, R9 ;  /* 0x0000000a0c0a7223 */ /* 0x000fc80000000009 */
[----:B------:R-:W-:-:S04]  /*0e20*/  FFMA R9, R7, R14, R10 ;  /* 0x0000000e07097223 */ /* 0x000fc8000000000a */
[----:B------:R-:W-:-:S04]  /*0e30*/  FADD R7, R8, R9 ;  /* 0x0000000908077221 */ /* 0x000fc80000000000 */
[----:B------:R-:W-:-:S04]  /*0e40*/  FADD R8, -R8, R7 ;  /* 0x0000000708087221 */ /* 0x000fc80000000100 */
[----:B------:R-:W-:Y:S01]  /*0e50*/  FADD R8, R9, -R8 ;  /* 0x8000000809087221 */ /* 0x000fe20000000000 */
[----:B------:R-:W-:Y:S01]  /*0e60*/  HFMA2 R9, -RZ, RZ, 1.875, 0 ;  /* 0x3f800000ff097431 */ /* 0x000fe200000001ff */
[----:B0-----:R-:W-:Y:S06]  /*0e70*/  @!P1 BRA `(.L_x_9) ;  /* 0x0000000000889947 */ /* 0x001fec0003800000 */
[----:B------:R-:W-:-:S13]  /*0e80*/  FSETP.NAN.AND P0, PT, |R4|, |R4|, PT ;  /* 0x400000040400720b */ /* 0x000fda0003f08200 */
[----:B------:R-:W-:Y:S01]  /*0e90*/  @P0 FADD R9, R4, -0.3333333432674407959 ;  /* 0xbeaaaaab04090421 */ /* 0x000fe20000000000 */
[----:B------:R-:W-:Y:S06]  /*0ea0*/  @P0 BRA `(.L_x_9) ;  /* 0x00000000007c0947 */ /* 0x000fec0003800000 */
[----:B------:R-:W-:-:S04]  /*0eb0*/  FSETP.NEU.AND P0, PT, |R4|, +INF , PT ;  /* 0x7f8000000400780b */ /* 0x000fc80003f0d200 */
[----:B------:R-:W-:-:S13]  /*0ec0*/  FSETP.NEU.AND P0, PT, R4, RZ, P0 ;  /* 0x000000ff0400720b */ /* 0x000fda000070d000 */
[----:B------:R-:W-:-:S05]  /*0ed0*/  @!P0 FADD R5, R4, R4 ;  /* 0x0000000404058221 */ /* 0x000fca0000000000 */
[----:B------:R-:W-:-:S04]  /*0ee0*/  @!P0 LOP3.LUT R5, R5, 0x7fffffff, RZ, 0xc0, !PT ;  /* 0x7fffffff05058812 */ /* 0x000fc800078ec0ff */
[----:B------:R-:W-:Y:S01]  /*0ef0*/  @!P0 LOP3.LUT R9, R5, 0x7f800000, RZ, 0x3c, !PT ;  /* 0x7f80000005098812 */ /* 0x000fe200078e3cff */
[----:B------:R-:W-:Y:S06]  /*0f00*/  @!P0 BRA `(.L_x_9) ;  /* 0x0000000000648947 */ /* 0x000fec0003800000 */
[C---:B------:R-:W-:Y:S01]  /*0f10*/  FMUL R10, R7.reuse, -0.3333333432674407959 ;  /* 0xbeaaaaab070a7820 */ /* 0x040fe20000400000 */
[----:B------:R-:W-:Y:S01]  /*0f20*/  IMAD.MOV.U32 R14, RZ, RZ, 0x391fcb8e ;  /* 0x391fcb8eff0e7424 */ /* 0x000fe200078e00ff */
[----:B------:R-:W-:Y:S02]  /*0f30*/  FSETP.GEU.AND P3, PT, R4, RZ, PT ;  /* 0x000000ff0400720b */ /* 0x000fe40003f6e000 */
[----:B------:R-:W0:Y:S01]  /*0f40*/  FRND R5, R10 ;  /* 0x0000000a00057307 */ /* 0x000e220000201000 */
[----:B------:R-:W-:Y:S01]  /*0f50*/  FFMA R9, R7, -0.3333333432674407959, -R10 ;  /* 0xbeaaaaab07097823 */ /* 0x000fe2000000080a */
[----:B------:R-:W-:-:S03]  /*0f60*/  FSETP.GT.AND P0, PT, |R10|, 152, PT ;  /* 0x431800000a00780b */ /* 0x000fc60003f04200 */
[----:B------:R-:W-:Y:S01]  /*0f70*/  FFMA R12, R8, -0.3333333432674407959, R9 ;  /* 0xbeaaaaab080c7823 */ /* 0x000fe20000000009 */
[----:B0-----:R-:W-:Y:S01]  /*0f80*/  FADD R9, R10, -R5 ;  /* 0x800000050a097221 */ /* 0x001fe20000000000 */
[----:B------:R-:W-:-:S03]  /*0f90*/  FSETP.GT.AND P2, PT, R5, RZ, PT ;  /* 0x000000ff0500720b */ /* 0x000fc60003f44000 */
[----:B------:R-:W-:Y:S01]  /*0fa0*/  FADD R9, R9, R12 ;  /* 0x0000000c09097221 */ /* 0x000fe20000000000 */
[----:B------:R-:W-:Y:S02]  /*0fb0*/  SEL R5, RZ, 0x83000000, P2 ;  /* 0x83000000ff057807 */ /* 0x000fe40001000000 */
[----:B------:R-:W-:Y:S01]  /*0fc0*/  FSETP.GEU.AND P2, PT, R10, RZ, PT ;  /* 0x000000ff0a00720b */ /* 0x000fe20003f4e000 */
[----:B------:R-:W-:Y:S01]  /*0fd0*/  FFMA R12, R9, R14, 0.0013391353422775864601 ;  /* 0x3aaf85ed090c7423 */ /* 0x000fe2000000000e */
[----:B------:R-:W-:-:S03]  /*0fe0*/  IADD3 R11, PT, PT, R5, 0x7f000000, RZ ;  /* 0x7f000000050b7810 */ /* 0x000fc60007ffe0ff */
[----:B------:R-:W-:-:S04]  /*0ff0*/  FFMA R12, R9, R12, 0.0096188392490148544312 ;  /* 0x3c1d9856090c7423 */ /* 0x000fc8000000000c */
[C---:B------:R-:W-:Y:S02]  /*1000*/  FFMA R14, R9.reuse, R12, 0.055503588169813156128 ;  /* 0x3d6357bb090e7423 */ /* 0x040fe4000000000c */
[----:B------:R-:W0:Y:S02]  /*1010*/  F2I.NTZ R12, R10 ;  /* 0x0000000a000c7305 */ /* 0x000e240000203100 */
[----:B------:R-:W-:-:S04]  /*1020*/  FFMA R14, R9, R14, 0.24022644758224487305 ;  /* 0x3e75fdec090e7423 */ /* 0x000fc8000000000e */
[----:B------:R-:W-:-:S04]  /*1030*/  FFMA R14, R9, R14, 0.69314718246459960938 ;  /* 0x3f317218090e7423 */ /* 0x000fc8000000000e */
[----:B------:R-:W-:Y:S01]  /*1040*/  FFMA R14, R9, R14, 1 ;  /* 0x3f800000090e7423 */ /* 0x000fe2000000000e */
[----:B------:R-:W-:-:S03]  /*1050*/  FSEL R9, RZ, +INF , !P2 ;  /* 0x7f800000ff097808 */ /* 0x000fc60005000000 */
[----:B------:R-:W-:Y:S01]  /*1060*/  FMUL R11, R11, R14 ;  /* 0x0000000e0b0b7220 */ /* 0x000fe20000400000 */
[----:B0-----:R-:W-:-:S04]  /*1070*/  IMAD R12, R12, 0x800000, -R5 ;  /* 0x008000000c0c7824 */ /* 0x001fc800078e0a05 */
[----:B------:R-:W-:Y:S01]  /*1080*/  @!P0 FMUL R9, R12, R11 ;  /* 0x0000000b0c098220 */ /* 0x000fe20000400000 */
[----:B------:R-:W-:-:S07]  /*1090*/  @!P3 MOV R9, 0x7fffffff ;  /* 0x7fffffff0009b802 */ /* 0x000fce0000000f00 */
.L_x_9:
[----:B------:R-:W-:Y:S05]  /*10a0*/  BSYNC.RECONVERGENT B1 ;  /* 0x0000000000017941 */ /* 0x000fea0003800200 */
.L_x_8:
[----:B------:R0:W-:Y:S01]  /*10b0*/  STS [R6+0x50], R9 ;  /* 0x0000500906007388 */ /* 0x0001e20000000800 */
[----:B------:R-:W-:Y:S01]  /*10c0*/  BSSY.RECONVERGENT B1, `(.L_x_10) ;  /* 0x0000024000017945 */ /* 0x000fe20003800200 */
[----:B------:R-:W-:-:S03]  /*10d0*/  IMAD.MOV.U32 R5, RZ, RZ, 0x3f800000 ;  /* 0x3f800000ff057424 */ /* 0x000fc600078e00ff */
[----:B------:R-:W-:Y:S05]  /*10e0*/  @!P1 BRA `(.L_x_11) ;  /* 0x0000000000849947 */ /* 0x000fea0003800000 */
[----:B------:R-:W-:-:S13]  /*10f0*/  FSETP.NAN.AND P0, PT, |R4|, |R4|, PT ;  /* 0x400000040400720b */ /* 0x000fda0003f08200 */
[----:B------:R-:W-:Y:S01]  /*1100*/  @P0 FADD R5, R4, 0.3333333432674407959 ;  /* 0x3eaaaaab04050421 */ /* 0x000fe20000000000 */
[----:B------:R-:W-:Y:S06]  /*1110*/  @P0 BRA `(.L_x_11) ;  /* 0x0000000000780947 */ /* 0x000fec0003800000 */
[----:B------:R-:W-:-:S04]  /*1120*/  FSETP.NEU.AND P0, PT, |R4|, +INF , PT ;  /* 0x7f8000000400780b */ /* 0x000fc80003f0d200 */
[----:B------:R-:W-:-:S13]  /*1130*/  FSETP.NEU.AND P0, PT, R4, RZ, P0 ;  /* 0x000000ff0400720b */ /* 0x000fda000070d000 */
[----:B------:R-:W-:-:S05]  /*1140*/  @!P0 FADD R5, R4, R4 ;  /* 0x0000000404058221 */ /* 0x000fca0000000000 */
[----:B------:R-:W-:Y:S01]  /*1150*/  @!P0 LOP3.LUT R5, R5, 0x7fffffff, RZ, 0xc0, !PT ;  /* 0x7fffffff05058812 */ /* 0x000fe200078ec0ff */
[----:B------:R-:W-:Y:S06]  /*1160*/  @!P0 BRA `(.L_x_11) ;  /* 0x0000000000648947 */ /* 0x000fec0003800000 */
[C---:B------:R-:W-:Y:S01]  /*1170*/  FMUL R10, R7.reuse, 0.3333333432674407959 ;  /* 0x3eaaaaab070a7820 */ /* 0x040fe20000400000 */
[----:B------:R-:W-:Y:S01]  /*1180*/  HFMA2 R14, -RZ, RZ, 0.64013671875, -15.109375 ;  /* 0x391fcb8eff0e7431 */ /* 0x000fe200000001ff */
[----:B------:R-:W-:Y:S02]  /*1190*/  FSETP.GEU.AND P3, PT, R4, RZ, PT ;  /* 0x000000ff0400720b */ /* 0x000fe40003f6e000 */
[----:B------:R-:W1:Y:S01]  /*11a0*/  FRND R5, R10 ;  /* 0x0000000a00057307 */ /* 0x000e620000201000 */
[----:B0-----:R-:W-:Y:S01]  /*11b0*/  FFMA R9, R7, 0.3333333432674407959, -R10 ;  /* 0x3eaaaaab07097823 */ /* 0x001fe2000000080a */
[----:B------:R-:W-:-:S03]  /*11c0*/  FSETP.GT.AND P0, PT, |R10|, 152, PT ;  /* 0x431800000a00780b */ /* 0x000fc60003f04200 */
[----:B------:R-:W-:Y:S01]  /*11d0*/  FFMA R12, R8, 0.3333333432674407959, R9 ;  /* 0x3eaaaaab080c7823 */ /* 0x000fe20000000009 */
[----:B-1----:R-:W-:Y:S01]  /*11e0*/  FADD R9, R10, -R5 ;  /* 0x800000050a097221 */ /* 0x002fe20000000000 */
[----:B------:R-:W-:-:S03]  /*11f0*/  FSETP.GT.AND P2, PT, R5, RZ, PT ;  /* 0x000000ff0500720b */ /* 0x000fc60003f44000 */
[----:B------:R-:W-:Y:S01]  /*1200*/  FADD R9, R9, R12 ;  /* 0x0000000c09097221 */ /* 0x000fe20000000000 */
[----:B------:R-:W-:Y:S02]  /*1210*/  SEL R5, RZ, 0x83000000, P2 ;  /* 0x83000000ff057807 */ /* 0x000fe40001000000 */
[----:B------:R-:W-:Y:S01]  /*1220*/  FSETP.GEU.AND P2, PT, R10, RZ, PT ;  /* 0x000000ff0a00720b */ /* 0x000fe20003f4e000 */
[----:B------:R-:W-:-:S04]  /*1230*/  FFMA R12, R9, R14, 0.0013391353422775864601 ;  /* 0x3aaf85ed090c7423 */ /* 0x000fc8000000000e */
[----:B------:R-:W-:-:S04]  /*1240*/  FFMA R12, R9, R12, 0.0096188392490148544312 ;  /* 0x3c1d9856090c7423 */ /* 0x000fc8000000000c */
[C---:B------:R-:W-:Y:S02]  /*1250*/  FFMA R14, R9.reuse, R12, 0.055503588169813156128 ;  /* 0x3d6357bb090e7423 */ /* 0x040fe4000000000c */
[----:B------:R-:W0:Y:S02]  /*1260*/  F2I.NTZ R12, R10 ;  /* 0x0000000a000c7305 */ /* 0x000e240000203100 */
[----:B------:R-:W-:-:S04]  /*1270*/  FFMA R14, R9, R14, 0.24022644758224487305 ;  /* 0x3e75fdec090e7423 */ /* 0x000fc8000000000e */
[----:B------:R-:W-:-:S04]  /*1280*/  FFMA R14, R9, R14, 0.69314718246459960938 ;  /* 0x3f317218090e7423 */ /* 0x000fc8000000000e */
[----:B------:R-:W-:Y:S01]  /*1290*/  FFMA R14, R9, R14, 1 ;  /* 0x3f800000090e7423 */ /* 0x000fe2000000000e */
[----:B------:R-:W-:Y:S01]  /*12a0*/  VIADD R9, R5, 0x7f000000 ;  /* 0x7f00000005097836 */ /* 0x000fe20000000000 */
[----:B0-----:R-:W-:-:S03]  /*12b0*/  LEA R12, R12, -R5, 0x17 ;  /* 0x800000050c0c7211 */ /* 0x001fc600078eb8ff */
[----:B------:R-:W-:Y:S01]  /*12c0*/  FMUL R9, R9, R14 ;  /* 0x0000000e09097220 */ /* 0x000fe20000400000 */
[----:B------:R-:W-:-:S03]  /*12d0*/  FSEL R5, RZ, +INF , !P2 ;  /* 0x7f800000ff057808 */ /* 0x000fc60005000000 */
[----:B------:R-:W-:Y:S01]  /*12e0*/  @!P0 FMUL R5, R12, R9 ;  /* 0x000000090c058220 */ /* 0x000fe20000400000 */
[----:B------:R-:W-:-:S07]  /*12f0*/  @!P3 IMAD.MOV.U32 R5, RZ, RZ, 0x7fffffff ;  /* 0x7fffffffff05b424 */ /* 0x000fce00078e00ff */
.L_x_11:
[----:B------:R-:W-:Y:S05]  /*1300*/  BSYNC.RECONVERGENT B1 ;  /* 0x0000000000017941 */ /* 0x000fea0003800200 */
.L_x_10:
[C---:B------:R-:W-:Y:S01]  /*1310*/  FMUL R10, R7.reuse, 1.6666666269302368164 ;  /* 0x3fd55555070a7820 */ /* 0x040fe20000400000 */
[----:B------:R-:W-:Y:S01]  /*1320*/  MOV R12, 0x391fcb8e ;  /* 0x391fcb8e000c7802 */ /* 0x000fe20000000f00 */
[----:B------:R-:W-:Y:S01]  /*1330*/  STS [R6+0xa0], R4 ;  /* 0x0000a00406007388 */ /* 0x000fe20000000800 */
[----:B------:R-:W-:Y:S01]  /*1340*/  BSSY.RECONVERGENT B1, `(.L_x_12) ;  /* 0x0000024000017945 */ /* 0x000fe20003800200 */
[----:B0-----:R-:W0:Y:S01]  /*1350*/  FRND R9, R10 ;  /* 0x0000000a00097307 */ /* 0x001e220000201000 */
[----:B------:R-:W-:Y:S01]  /*1360*/  FFMA R7, R7, 1.6666666269302368164, -R10 ;  /* 0x3fd5555507077823 */ /* 0x000fe2000000080a */
[----:B------:R-:W-:Y:S01]  /*1370*/  FSETP.GEU.AND P2, PT, R10, RZ, PT ;  /* 0x000000ff0a00720b */ /* 0x000fe20003f4e000 */
[----:B------:R1:W-:Y:S02]  /*1380*/  STS [R6+0x78], R5 ;  /* 0x0000780506007388 */ /* 0x0003e40000000800 */
[----:B------:R-:W-:-:S03]  /*1390*/  FFMA R7, R8, 1.6666666269302368164, R7 ;  /* 0x3fd5555508077823 */ /* 0x000fc60000000007 */
[----:B------:R-:W2:Y:S01]  /*13a0*/  F2I.NTZ R11, R10 ;  /* 0x0000000a000b7305 */ /* 0x000ea20000203100 */
[----:B-1----:R-:W-:Y:S02]  /*13b0*/  IMAD.MOV.U32 R5, RZ, RZ, 0x3f800000 ;  /* 0x3f800000ff057424 */ /* 0x002fe400078e00ff */
[----:B0-----:R-:W-:Y:S01]  /*13c0*/  FADD R8, R10, -R9 ;  /* 0x800000090a087221 */ /* 0x001fe20000000000 */
[----:B------:R-:W-:-:S03]  /*13d0*/  FSETP.GT.AND P0, PT, R9, RZ, PT ;  /* 0x000000ff0900720b */ /* 0x000fc60003f04000 */
[----:B------:R-:W-:-:S04]  /*13e0*/  FADD R7, R7, R8 ;  /* 0x0000000807077221 */ /* 0x000fc80000000000 */
[C---:B------:R-:W-:Y:S01]  /*13f0*/  FFMA R8, R7.reuse, R12, 0.0013391353422775864601 ;  /* 0x3aaf85ed07087423 */ /* 0x040fe2000000000c */
[----:B------:R-:W-:Y:S02]  /*1400*/  SEL R12, RZ, 0x83000000, P0 ;  /* 0x83000000ff0c7807 */ /* 0x000fe40000000000 */
[----:B------:R-:W-:Y:S01]  /*1410*/  FSETP.GT.AND P0, PT, |R10|, 152, PT ;  /* 0x431800000a00780b */ /* 0x000fe20003f04200 */
[----:B------:R-:W-:-:S04]  /*1420*/  FFMA R8, R7, R8, 0.0096188392490148544312 ;  /* 0x3c1d985607087423 */ /* 0x000fc80000000008 */
[----:B------:R-:W-:-:S04]  /*1430*/  FFMA R8, R7, R8, 0.055503588169813156128 ;  /* 0x3d6357bb07087423 */ /* 0x000fc80000000008 */
[----:B------:R-:W-:-:S04]  /*1440*/  FFMA R8, R7, R8, 0.24022644758224487305 ;  /* 0x3e75fdec07087423 */ /* 0x000fc80000000008 */
[----:B------:R-:W-:-:S04]  /*1450*/  FFMA R8, R7, R8, 0.69314718246459960938 ;  /* 0x3f31721807087423 */ /* 0x000fc80000000008 */
[----:B------:R-:W-:Y:S01]  /*1460*/  FFMA R8, R7, R8, 1 ;  /* 0x3f80000007087423 */ /* 0x000fe20000000008 */
[----:B------:R-:W-:Y:S01]  /*1470*/  VIADD R7, R12, 0x7f000000 ;  /* 0x7f0000000c077836 */ /* 0x000fe20000000000 */
[----:B--2---:R-:W-:-:S03]  /*1480*/  LEA R12, R11, -R12, 0x17 ;  /* 0x8000000c0b0c7211 */ /* 0x004fc600078eb8ff */
[----:B------:R-:W-:-:S04]  /*1490*/  FMUL R7, R8, R7 ;  /* 0x0000000708077220 */ /* 0x000fc80000400000 */
[----:B------:R-:W-:Y:S01]  /*14a0*/  FMUL R7, R7, R12 ;  /* 0x0000000c07077220 */ /* 0x000fe20000400000 */
[----:B------:R-:W-:Y:S01]  /*14b0*/  @P0 FSEL R7, RZ, +INF , !P2 ;  /* 0x7f800000ff070808 */ /* 0x000fe20005000000 */
[----:B------:R-:W-:Y:S06]  /*14c0*/  @!P1 BRA `(.L_x_13) ;  /* 0x00000000002c9947 */ /* 0x000fec0003800000 */
[----:B------:R-:W-:-:S13]  /*14d0*/  FSETP.NAN.AND P0, PT, |R4|, |R4|, PT ;  /* 0x400000040400720b */ /* 0x000fda0003f08200 */
[----:B------:R-:W-:Y:S01]  /*14e0*/  @P0 FADD R5, R4, 1.6666666269302368164 ;  /* 0x3fd5555504050421 */ /* 0x000fe20000000000 */
[----:B------:R-:W-:Y:S06]  /*14f0*/  @P0 BRA `(.L_x_13) ;  /* 0x0000000000200947 */ /* 0x000fec0003800000 */
[----:B------:R-:W-:-:S04]  /*1500*/  FSETP.NEU.AND P0, PT, |R4|, +INF , PT ;  /* 0x7f8000000400780b */ /* 0x000fc80003f0d200 */
[----:B------:R-:W-:-:S13]  /*1510*/  FSETP.NEU.AND P0, PT, R4, RZ, P0 ;  /* 0x000000ff0400720b */ /* 0x000fda000070d000 */
[----:B------:R-:W-:-:S05]  /*1520*/  @!P0 FADD R5, R4, R4 ;  /* 0x0000000404058221 */ /* 0x000fca0000000000 */
[----:B------:R-:W-:Y:S01]  /*1530*/  @!P0 LOP3.LUT R5, R5, 0x7fffffff, RZ, 0xc0, !PT ;  /* 0x7fffffff05058812 */ /* 0x000fe200078ec0ff */
[----:B------:R-:W-:Y:S06]  /*1540*/  @!P0 BRA `(.L_x_13) ;  /* 0x00000000000c8947 */ /* 0x000fec0003800000 */
[----:B------:R-:W-:Y:S02]  /*1550*/  FSETP.GEU.AND P0, PT, R4, RZ, PT ;  /* 0x000000ff0400720b */ /* 0x000fe40003f0e000 */
[----:B------:R-:W-:-:S11]  /*1560*/  MOV R5, R7 ;  /* 0x0000000700057202 */ /* 0x000fd60000000f00 */
[----:B------:R-:W-:-:S07]  /*1570*/  @!P0 IMAD.MOV.U32 R5, RZ, RZ, 0x7fffffff ;  /* 0x7fffffffff058424 */ /* 0x000fce00078e00ff */
.L_x_13:
[----:B------:R-:W-:Y:S05]  /*1580*/  BSYNC.RECONVERGENT B1 ;  /* 0x0000000000017941 */ /* 0x000fea0003800200 */
.L_x_12:
[----:B------:R-:W-:Y:S01]  /*1590*/  FSETP.GEU.AND P0, PT, R4, 1.175494350822287508e-38, PT ;  /* 0x008000000400780b */ /* 0x000fe20003f0e000 */
[----:B------:R-:W-:Y:S01]  /*15a0*/  HFMA2 R11, -RZ, RZ, 1.5048828125, 33.21875 ;  /* 0x3e055027ff0b7431 */ /* 0x000fe200000001ff */
[----:B------:R0:W-:Y:S01]  /*15b0*/  STS [R6+0xc8], R5 ;  /* 0x0000c80506007388 */ /* 0x0001e20000000800 */
[----:B------:R-:W-:-:S03]  /*15c0*/  IADD3 R2, PT, PT, R27, R2, RZ ;  /* 0x000000021b027210 */ /* 0x000fc60007ffe0ff */
[----:B------:R0:W-:Y:S07]  /*15d0*/  STS [R6+0x118], RZ ;  /* 0x000118ff06007388 */ /* 0x0001ee0000000800 */
[----:B------:R-:W-:-:S05]  /*15e0*/  @!P0 FMUL R4, R4, 8388608 ;  /* 0x4b00000004048820 */ /* 0x000fca0000400000 */
[----:B------:R-:W-:-:S04]  /*15f0*/  IADD3 R7, PT, PT, R4, -0x3f2aaaab, RZ ;  /* 0xc0d5555504077810 */ /* 0x000fc80007ffe0ff */
[----:B------:R-:W-:-:S04]  /*1600*/  LOP3.LUT R9, R7, 0xff800000, RZ, 0xc0, !PT ;  /* 0xff80000007097812 */ /* 0x000fc800078ec0ff */
[----:B------:R-:W-:Y:S01]  /*1610*/  I2FP.F32.S32 R8, R9 ;  /* 0x0000000900087245 */ /* 0x000fe20000201400 */
[----:B------:R-:W-:Y:S02]  /*1620*/  IMAD.IADD R7, R4, 0x1, -R9 ;  /* 0x0000000104077824 */ /* 0x000fe400078e0a09 */
[----:B------:R-:W-:Y:S02]  /*1630*/  IMAD.MOV.U32 R9, RZ, RZ, 0x7f800000 ;  /* 0x7f800000ff097424 */ /* 0x000fe400078e00ff */
[----:B------:R-:W-:-:S04]  /*1640*/  FADD R10, R7, -1 ;  /* 0xbf800000070a7421 */ /* 0x000fc80000000000 */
[----:B------:R-:W-:-:S04]  /*1650*/  FFMA R7, R10, -R11, 0.14084610342979431152 ;  /* 0x3e1039f60a077423 */ /* 0x000fc8000000080b */
[----:B------:R-:W-:-:S04]  /*1660*/  FFMA R7, R10, R7, -0.12148627638816833496 ;  /* 0xbdf8cdcc0a077423 */ /* 0x000fc80000000007 */
[----:B------:R-:W-:-:S04]  /*1670*/  FFMA R7, R10, R7, 0.13980610668659210205 ;  /* 0x3e0f29550a077423 */ /* 0x000fc80000000007 */
[----:B------:R-:W-:-:S04]  /*1680*/  FFMA R7, R10, R7, -0.16684235632419586182 ;  /* 0xbe2ad8b90a077423 */ /* 0x000fc80000000007 */
[----:B------:R-:W-:-:S04]  /*1690*/  FFMA R7, R10, R7, 0.20012299716472625732 ;  /* 0x3e4ced0b0a077423 */ /* 0x000fc80000000007 */
[----:B------:R-:W-:-:S04]  /*16a0*/  FFMA R7, R10, R7, -0.24999669194221496582 ;  /* 0xbe7fff220a077423 */ /* 0x000fc80000000007 */
[----:B------:R-:W-:-:S04]  /*16b0*/  FFMA R7, R10, R7, 0.33333182334899902344 ;  /* 0x3eaaaa780a077423 */ /* 0x000fc80000000007 */
[----:B------:R-:W-:Y:S01]  /*16c0*/  FFMA R11, R10, R7, -0.5 ;  /* 0xbf0000000a0b7423 */ /* 0x000fe20000000007 */
[----:B------:R-:W-:Y:S02]  /*16d0*/  FSEL R7, RZ, -23, P0 ;  /* 0xc1b80000ff077808 */ /* 0x000fe40000000000 */
[----:B------:R-:W-:Y:S01]  /*16e0*/  ISETP.GT.U32.AND P0, PT, R4, 0x7f7fffff, PT ;  /* 0x7f7fffff0400780c */ /* 0x000fe20003f04070 */
[----:B------:R-:W-:Y:S02]  /*16f0*/  FMUL R11, R10, R11 ;  /* 0x0000000b0a0b7220 */ /* 0x000fe40000400000 */
[----:B------:R-:W-:Y:S02]  /*1700*/  FFMA R7, R8, 1.1920928955078125e-07, R7 ;  /* 0x3400000008077823 */ /* 0x000fe40000000007 */
[----:B------:R-:W-:-:S04]  /*1710*/  FFMA R10, R10, R11, R10 ;  /* 0x0000000b0a0a7223 */ /* 0x000fc8000000000a */
[----:B------:R-:W-:-:S04]  /*1720*/  FFMA R7, R7, 0.69314718246459960938, R10 ;  /* 0x3f31721807077823 */ /* 0x000fc8000000000a */
[C---:B------:R-:W-:Y:S01]  /*1730*/  @P0 FFMA R7, R4.reuse, R9, +INF ;  /* 0x7f80000004070423 */ /* 0x040fe20000000009 */
[----:B------:R-:W-:-:S04]  /*1740*/  FSETP.NEU.AND P0, PT, R4, RZ, PT ;  /* 0x000000ff0400720b */ /* 0x000fc80003f0d000 */
[----:B------:R-:W-:Y:S02]  /*1750*/  FSEL R7, R7, -INF , P0 ;  /* 0xff80000007077808 */ /* 0x000fe40000000000 */
[----:B------:R-:W-:-:S03]  /*1760*/  ISETP.GE.AND P0, PT, R2, 0xa, PT ;  /* 0x0000000a0200780c */ /* 0x000fc60003f06270 */
[----:B------:R0:W-:Y:S10]  /*1770*/  STS [R6+0xf0], R7 ;  /* 0x0000f00706007388 */ /* 0x0001f40000000800 */
[----:B0-----:R-:W-:Y:S05]  /*1780*/  @!P0 BRA `(.L_x_14) ;  /* 0xfffffff000648947 */ /* 0x001fea000383ffff */
.L_x_3:
[----:B------:R-:W-:Y:S05]  /*1790*/  BSYNC.RECONVERGENT B0 ;  /* 0x0000000000007941 */ /* 0x000fea0003800200 */
.L_x_2:
[----:B------:R-:W-:Y:S01]  /*17a0*/  BAR.SYNC.DEFER_BLOCKING 0x0 ;  /* 0x0000000000007b1d */ /* 0x000fe20000010000 */
[----:B------:R-:W-:-:S13]  /*17b0*/  ISETP.GT.AND P0, PT, R0, 0xc, PT ;  /* 0x0000000c0000780c */ /* 0x000fda0003f04270 */
[----:B------:R-:W-:Y:S05]  /*17c0*/  @P0 EXIT ;  /* 0x000000000000094d */ /* 0x000fea0003800000 */
[----:B---3--:R-:W0:Y:S01]  /*17d0*/  S2R R5, SR_CgaCtaId ;  /* 0x0000000000057919 */ /* 0x008e220000008800 */
[----:B------:R-:W-:Y:S01]  /*17e0*/  MOV R2, 0x400 ;  /* 0x0000040000027802 */ /* 0x000fe20000000f00 */
[----:B------:R-:W1:Y:S04]  /*17f0*/  LDCU.64 UR6, c[0x0][0x358] ;  /* 0x00006b00ff0677ac */ /* 0x000e680008000a00 */
[----:B------:R-:W-:-:S05]  /*1800*/  VIADD R2, R2, 0x16c ;  /* 0x0000016c02027836 */ /* 0x000fca0000000000 */
[----:B0-----:R-:W-:-:S05]  /*1810*/  LEA R5, R5, R2, 0x18 ;  /* 0x0000000205057211 */ /* 0x001fca00078ec0ff */
[----:B-1----:R-:W-:-:S07]  /*1820*/  IMAD R2, R20, 0x28, R5 ;  /* 0x0000002814027824 */ /* 0x002fce00078e0205 */
.L_x_21:
[----:B------:R-:W-:Y:S01]  /*1830*/  ISETP.GT.U32.AND P0, PT, R22, 0x9, PT ;  /* 0x000000091600780c */ /* 0x000fe20003f04070 */
[----:B------:R-:W-:-:S12]  /*1840*/  BSSY.RECONVERGENT B0, `(.L_x_15) ;  /* 0x000001e000007945 */ /* 0x000fd80003800200 */
[----:B0-----:R-:W-:Y:S05]  /*1850*/  @P0 BRA `(.L_x_16) ;  /* 0x0000000000700947 */ /* 0x001fea0003800000 */
[----:B------:R-:W0:Y:S01]  /*1860*/  S2UR UR5, SR_CgaCtaId ;  /* 0x00000000000579c3 */ /* 0x000e220000008800 */
[----:B------:R-:W-:Y:S01]  /*1870*/  UMOV UR4, 0x400 ;  /* 0x0000040000047882 */ /* 0x000fe20000000000 */
[----:B------:R-:W-:Y:S01]  /*1880*/  IMAD R4, R0, 0x7, R20 ;  /* 0x0000000700047824 */ /* 0x000fe200078e0214 */
[----:B------:R-:W-:Y:S01]  /*1890*/  MOV R7, R22 ;  /* 0x0000001600077202 */ /* 0x000fe20000000f00 */
[----:B0-----:R-:W-:-:S06]  /*18a0*/  ULEA UR4, UR5, UR4, 0x18 ;  /* 0x0000000405047291 */ /* 0x001fcc000f8ec0ff */
[----:B------:R-:W-:-:S07]  /*18b0*/  LEA R11, R4, UR4, 0x2 ;  /* 0x00000004040b7c11 */ /* 0x000fce000f8e10ff */
.L_x_20:
[----:B------:R-:W-:Y:S01]  /*18c0*/  ISETP.GT.U32.AND P0, PT, R20, 0x6, PT ;  /* 0x000000061400780c */ /* 0x000fe20003f04070 */
[----:B------:R-:W-:-:S12]  /*18d0*/  BSSY.RECONVERGENT B1, `(.L_x_17) ;  /* 0x0000011000017945 */ /* 0x000fd80003800200 */
[----:B0-----:R-:W-:Y:S05]  /*18e0*/  @P0 BRA `(.L_x_18) ;  /* 0x00000000003c0947 */ /* 0x001fea0003800000 */
[----:B------:R-:W0:Y:S01]  /*18f0*/  LDC.64 R4, c[0x0][0x380] ;  /* 0x0000e000ff047b82 */ /* 0x000e220000000a00 */
[----:B------:R-:W-:Y:S01]  /*1900*/  IMAD R9, R0, 0xa, R7 ;  /* 0x0000000a00097824 */ /* 0x000fe200078e0207 */
[----:B------:R-:W-:Y:S01]  /*1910*/  MOV R8, R11 ;  /* 0x0000000b00087202 */ /* 0x000fe20000000f00 */
[----:B------:R-:W-:Y:S02]  /*1920*/  IMAD R6, R7, 0x4, R2 ;  /* 0x0000000407067824 */ /* 0x000fe400078e0202 */
[----:B------:R-:W-:Y:S02]  /*1930*/  IMAD.MOV.U32 R10, RZ, RZ, R20 ;  /* 0x000000ffff0a7224 */ /* 0x000fe400078e0014 */
[----:B0-----:R-:W-:-:S07]  /*1940*/  IMAD.WIDE R4, R9, 0x4, R4 ;  /* 0x0000000409047825 */ /* 0x001fce00078e0204 */
.L_x_19:
[----:B0-----:R0:W-:Y:S04]  /*1950*/  LDS R9, [R8] ;  /* 0x0000000008097984 */ /* 0x0011e80000000800 */
[----:B------:R1:W2:Y:S01]  /*1960*/  LDS R12, [R6] ;  /* 0x00000000060c7984 */ /* 0x0002a20000000800 */
[----:B------:R-:W-:-:S04]  /*1970*/  IADD3 R10, PT, PT, R3, R10, RZ ;  /* 0x0000000a030a7210 */ /* 0x000fc80007ffe0ff */
[----:B------:R-:W-:Y:S01]  /*1980*/  ISETP.GE.U32.AND P0, PT, R10, 0x7, PT ;  /* 0x000000070a00780c */ /* 0x000fe20003f06070 */
[C---:B0-----:R-:W-:Y:S02]  /*1990*/  IMAD R8, R3.reuse, 0x4, R8 ;  /* 0x0000000403087824 */ /* 0x041fe400078e0208 */
[----:B-1----:R-:W-:Y:S02]  /*19a0*/  IMAD R6, R3, 0x28, R6 ;  /* 0x0000002803067824 */ /* 0x002fe400078e0206 */
[----:B--2---:R-:W-:-:S05]  /*19b0*/  FMUL R9, R9, R12 ;  /* 0x0000000c09097220 */ /* 0x004fca0000400000 */
[----:B------:R0:W-:Y:S03]  /*19c0*/  REDG.E.ADD.F32.FTZ.RN.STRONG.GPU desc[UR6][R4.64], R9 ;  /* 0x00000009040079a6 */ /* 0x0001e6000c12f306 */
[----:B------:R-:W-:Y:S05]  /*19d0*/  @!P0 BRA `(.L_x_19) ;  /* 0xfffffffc00dc8947 */ /* 0x000fea000383ffff */
.L_x_18:
[----:B------:R-:W-:Y:S05]  /*19e0*/  BSYNC.RECONVERGENT B1 ;  /* 0x0000000000017941 */ /* 0x000fea0003800200 */
.L_x_17:
[----:B------:R-:W-:-:S04]  /*19f0*/  IADD3 R7, PT, PT, R21, R7, RZ ;  /* 0x0000000715077210 */ /* 0x000fc80007ffe0ff */
[----:B------:R-:W-:-:S13]  /*1a00*/  ISETP.GE.U32.AND P0, PT, R7, 0xa, PT ;  /* 0x0000000a0700780c */ /* 0x000fda0003f06070 */
[----:B------:R-:W-:Y:S05]  /*1a10*/  @!P0 BRA `(.L_x_20) ;  /* 0xfffffffc00a88947 */ /* 0x000fea000383ffff */
.L_x_16:
[----:B------:R-:W-:Y:S05]  /*1a20*/  BSYNC.RECONVERGENT B0 ;  /* 0x0000000000007941 */ /* 0x000fea0003800200 */
.L_x_15:
[----:B------:R-:W-:-:S05]  /*1a30*/  IMAD.IADD R0, R23, 0x1, R0 ;  /* 0x0000000117007824 */ /* 0x000fca00078e0200 */
[----:B------:R-:W-:-:S13]  /*1a40*/  ISETP.GE.AND P0, PT, R0, 0xd, PT ;  /* 0x0000000d0000780c */ /* 0x000fda0003f06270 */
[----:B------:R-:W-:Y:S05]  /*1a50*/  @!P0 BRA `(.L_x_21) ;  /* 0xfffffffc00748947 */ /* 0x000fea000383ffff */
[----:B------:R-:W-:Y:S05]  /*1a60*/  EXIT ;  /* 0x000000000000794d */ /* 0x000fea0003800000 */
        .weak           $__internal_0_$__cuda_sm20_rcp_rn_f32_slowpath
        .type           $__internal_0_$__cuda_sm20_rcp_rn_f32_slowpath,@function
        .size           $__internal_0_$__cuda_sm20_rcp_rn_f32_slowpath,($_Z4execIfLi13ELi10ELi7EEvPT_$__internal_accurate_pow - $__internal_0_$__cuda_sm20_rcp_rn_f32_slowpath)
$__internal_0_$__cuda_sm20_rcp_rn_f32_slowpath:
[----:B------:R-:W-:Y:S01]  /*1a70*/  SHF.L.U32 R5, R4, 0x1, RZ ;  /* 0x0000000104057819 */ /* 0x000fe200000006ff */
[----:B------:R-:W-:Y:S03]  /*1a80*/  BSSY.RECONVERGENT B2, `(.L_x_22) ;  /* 0x0000030000027945 */ /* 0x000fe60003800200 */
[----:B------:R-:W-:-:S04]  /*1a90*/  SHF.R.U32.HI R5, RZ, 0x18, R5 ;  /* 0x00000018ff057819 */ /* 0x000fc80000011605 */
[----:B------:R-:W-:-:S13]  /*1aa0*/  ISETP.NE.U32.AND P0, PT, R5, RZ, PT ;  /* 0x000000ff0500720c */ /* 0x000fda0003f05070 */
[----:B------:R-:W-:Y:S05]  /*1ab0*/  @P0 BRA `(.L_x_23) ;  /* 0x0000000000280947 */ /* 0x000fea0003800000 */
[----:B------:R-:W-:-:S05]  /*1ac0*/  IMAD.SHL.U32 R5, R4, 0x2, RZ ;  /* 0x0000000204057824 */ /* 0x000fca00078e00ff */
[----:B------:R-:W-:-:S13]  /*1ad0*/  ISETP.NE.AND P0, PT, R5, RZ, PT ;  /* 0x000000ff0500720c */ /* 0x000fda0003f05270 */
[----:B------:R-:W-:Y:S01]  /*1ae0*/  @P0 FFMA R9, R4, 1.84467440737095516160e+19, RZ ;  /* 0x5f80000004090823 */ /* 0x000fe200000000ff */
[----:B------:R-:W-:Y:S08]  /*1af0*/  @!P0 MUFU.RCP R7, R4 ;  /* 0x0000000400078308 */ /* 0x000ff00000001000 */
[----:B------:R-:W0:Y:S02]  /*1b00*/  @P0 MUFU.RCP R10, R9 ;  /* 0x00000009000a0308 */ /* 0x000e240000001000 */
[----:B0-----:R-:W-:-:S04]  /*1b10*/  @P0 FFMA R5, R9, R10, -1 ;  /* 0xbf80000009050423 */ /* 0x001fc8000000000a */
[----:B------:R-:W-:-:S04]  /*1b20*/  @P0 FADD.FTZ R5, -R5, -RZ ;  /* 0x800000ff05050221 */ /* 0x000fc80000010100 */
[----:B------:R-:W-:-:S04]  /*1b30*/  @P0 FFMA R5, R10, R5, R10 ;  /* 0x000000050a050223 */ /* 0x000fc8000000000a */
[----:B------:R-:W-:Y:S01]  /*1b40*/  @P0 FFMA R7, R5, 1.84467440737095516160e+19, RZ ;  /* 0x5f80000005070823 */ /* 0x000fe200000000ff */
[----:B------:R-:W-:Y:S06]  /*1b50*/  BRA `(.L_x_24) ;  /* 0x0000000000887947 */ /* 0x000fec0003800000 */
.L_x_23:
[----:B------:R-:W-:-:S04]  /*1b60*/  IADD3 R13, PT, PT, R5, -0xfd, RZ ;  /* 0xffffff03050d7810 */ /* 0x000fc80007ffe0ff */
[----:B------:R-:W-:-:S13]  /*1b70*/  ISETP.GT.U32.AND P0, PT, R13, 0x1, PT ;  /* 0x000000010d00780c */ /* 0x000fda0003f04070 */
[----:B------:R-:W-:Y:S05]  /*1b80*/  @P0 BRA `(.L_x_25) ;  /* 0x0000000000780947 */ /* 0x000fea0003800000 */
[----:B------:R-:W-:Y:S01]  /*1b90*/  LOP3.LUT R7, R4, 0x7fffff, RZ, 0xc0, !PT ;  /* 0x007fffff04077812 */ /* 0x000fe200078ec0ff */
[----:B------:R-:W-:-:S03]  /*1ba0*/  IMAD.MOV.U32 R12, RZ, RZ, 0x3 ;  /* 0x00000003ff0c7424 */ /* 0x000fc600078e00ff */
[----:B------:R-:W-:Y:S02]  /*1bb0*/  LOP3.LUT R7, R7, 0x3f800000, RZ, 0xfc, !PT ;  /* 0x3f80000007077812 */ /* 0x000fe400078efcff */
[----:B------:R-:W-:Y:S02]  /*1bc0*/  SHF.L.U32 R12, R12, R13, RZ ;  /* 0x0000000d0c0c7219 */ /* 0x000fe400000006ff */
[----:B------:R-:W0:Y:S02]  /*1bd0*/  MUFU.RCP R10, R7 ;  /* 0x00000007000a7308 */ /* 0x000e240000001000 */
[----:B0-----:R-:W-:-:S04]  /*1be0*/  FFMA R9, R7, R10, -1 ;  /* 0xbf80000007097423 */ /* 0x001fc8000000000a */
[----:B------:R-:W-:-:S04]  /*1bf0*/  FADD.FTZ R9, -R9, -RZ ;  /* 0x800000ff09097221 */ /* 0x000fc80000010100 */
[CCC-:B------:R-:W-:Y:S01]  /*1c00*/  FFMA.RM R11, R10.reuse, R9.reuse, R10.reuse ;  /* 0x000000090a0b7223 */ /* 0x1c0fe2000000400a */
[----:B------:R-:W-:-:S04]  /*1c10*/  FFMA.RP R10, R10, R9, R10 ;  /* 0x000000090a0a7223 */ /* 0x000fc8000000800a */
[C---:B------:R-:W-:Y:S02]  /*1c20*/  LOP3.LUT R9, R11.reuse, 0x7fffff, RZ, 0xc0, !PT ;  /* 0x007fffff0b097812 */ /* 0x040fe400078ec0ff */
[----:B------:R-:W-:Y:S02]  /*1c30*/  FSETP.NEU.FTZ.AND P0, PT, R11, R10, PT ;  /* 0x0000000a0b00720b */ /* 0x000fe40003f1d000 */
[----:B------:R-:W-:Y:S02]  /*1c40*/  LOP3.LUT R9, R9, 0x800000, RZ, 0xfc, !PT ;  /* 0x0080000009097812 */ /* 0x000fe400078efcff */
[----:B------:R-:W-:Y:S02]  /*1c50*/  SEL R10, RZ, 0xffffffff, !P0 ;  /* 0xffffffffff0a7807 */ /* 0x000fe40004000000 */
[----:B------:R-:W-:Y:S02]  /*1c60*/  LOP3.LUT R12, R12, R9, RZ, 0xc0, !PT ;  /* 0x000000090c0c7212 */ /* 0x000fe400078ec0ff */
[----:B------:R-:W-:-:S02]  /*1c70*/  IADD3 R10, PT, PT, -R10, RZ, RZ ;  /* 0x000000ff0a0a7210 */ /* 0x000fc40007ffe1ff */
[-C--:B------:R-:W-:Y:S02]  /*1c80*/  SHF.R.U32.HI R12, RZ, R13.reuse, R12 ;  /* 0x0000000dff0c7219 */ /* 0x080fe4000001160c */
[----:B------:R-:W-:Y:S02]  /*1c90*/  LOP3.LUT P1, RZ, R10, R13, R9, 0xf8, !PT ;  /* 0x0000000d0aff7212 */ /* 0x000fe4000782f809 */
[C---:B------:R-:W-:Y:S02]  /*1ca0*/  LOP3.LUT P0, RZ, R12.reuse, 0x1, RZ, 0xc0, !PT ;  /* 0x000000010cff7812 */ /* 0x040fe4000780c0ff */
[----:B------:R-:W-:Y:S02]  /*1cb0*/  LOP3.LUT P2, RZ, R12, 0x2, RZ, 0xc0, !PT ;  /* 0x000000020cff7812 */ /* 0x000fe4000784c0ff */
[----:B------:R-:W-:Y:S02]  /*1cc0*/  IADD3 R10, PT, PT, R5, -0xfc, RZ ;  /* 0xffffff04050a7810 */ /* 0x000fe40007ffe0ff */
[----:B------:R-:W-:-:S02]  /*1cd0*/  PLOP3.LUT P0, PT, P0, P1, P2, 0xe0, 0x0 ;  /* 0x000000000000781c */ /* 0x000fc40000703c20 */
[----:B------:R-:W-:Y:S02]  /*1ce0*/  LOP3.LUT P1, RZ, R4, 0x7fffff, RZ, 0xc0, !PT ;  /* 0x007fffff04ff7812 */ /* 0x000fe4000782c0ff */
[----:B------:R-:W-:-:S05]  /*1cf0*/  SEL R7, RZ, 0x1, !P0 ;  /* 0x00000001ff077807 */ /* 0x000fca0004000000 */
[----:B------:R-:W-:-:S05]  /*1d00*/  IMAD.MOV R7, RZ, RZ, -R7 ;  /* 0x000000ffff077224 */ /* 0x000fca00078e0a07 */
[----:B------:R-:W-:Y:S02]  /*1d10*/  ISETP.GE.AND P0, PT, R7, RZ, PT ;  /* 0x000000ff0700720c */ /* 0x000fe40003f06270 */
[----:B------:R-:W-:-:S11]  /*1d20*/  SHF.R.U32.HI R7, RZ, R10, R9 ;  /* 0x0000000aff077219 */ /* 0x000fd60000011609 */
[----:B------:R-:W-:-:S05]  /*1d30*/  @!P0 VIADD R7, R7, 0x1 ;  /* 0x0000000107078836 */ /* 0x000fca0000000000 */
[----:B------:R-:W-:-:S04]  /*1d40*/  @!P1 SHF.L.U32 R7, R7, 0x1, RZ ;  /* 0x0000000107079819 */ /* 0x000fc800000006ff */
[----:B------:R-:W-:Y:S01]  /*1d50*/  LOP3.LUT R7, R7, 0x80000000, R4, 0xf8, !PT ;  /* 0x8000000007077812 */ /* 0x000fe200078ef804 */
[----:B------:R-:W-:Y:S06]  /*1d60*/  BRA `(.L_x_24) ;  /* 0x0000000000047947 */ /* 0x000fec0003800000 */
.L_x_25:
[----:B------:R0:W1:Y:S02]  /*1d70*/  MUFU.RCP R7, R4 ;  /* 0x0000000400077308 */ /* 0x0000640000001000 */
.L_x_24:
[----:B------:R-:W-:Y:S05]  /*1d80*/  BSYNC.RECONVERGENT B2 ;  /* 0x0000000000027941 */ /* 0x000fea0003800200 */
.L_x_22:
[----:B------:R-:W-:-:S04]  /*1d90*/  IMAD.MOV.U32 R9, RZ, RZ, 0x0 ;  /* 0x00000000ff097424 */ /* 0x000fc800078e00ff */
[----:B01----:R-:W-:Y:S05]  /*1da0*/  RET.REL.NODEC R8 `(_Z4execIfLi13ELi10ELi7EEvPT_) ;  /* 0xffffffe008947950 */ /* 0x003fea0003c3ffff */
        .type           $_Z4execIfLi13ELi10ELi7EEvPT_$__internal_accurate_pow,@function
        .size           $_Z4execIfLi13ELi10ELi7EEvPT_$__internal_accurate_pow,(.L_x_29 - $_Z4execIfLi13ELi10ELi7EEvPT_$__internal_accurate_pow)
$_Z4execIfLi13ELi10ELi7EEvPT_$__internal_accurate_pow:
[----:B------:R-:W0:Y:S01]  /*1db0*/  MUFU.RCP64H R9, 2.25 ;  /* 0x4002000000097908 */ /* 0x000e220000001800 */
[----:B------:R-:W-:Y:S02]  /*1dc0*/  HFMA2 R6, -RZ, RZ, 0, 0 ;  /* 0x00000000ff067431 */ /* 0x000fe400000001ff */
[----:B------:R-:W-:Y:S01]  /*1dd0*/  IMAD.MOV.U32 R7, RZ, RZ, 0x40020000 ;  /* 0x40020000ff077424 */ /* 0x000fe200078e00ff */
[----:B------:R-:W-:Y:S01]  /*1de0*/  MOV R8, RZ ;  /* 0x000000ff00087202 */ /* 0x000fe20000000f00 */
[----:B------:R-:W-:Y:S01]  /*1df0*/  UMOV UR4, 0x7d2cafe2 ;  /* 0x7d2cafe200047882 */ /* 0x000fe20000000000 */
[----:B------:R-:W-:-:S04]  /*1e00*/  UMOV UR5, 0x3eb0f5ff ;  /* 0x3eb0f5ff00057882 */ /* 0x000fc80000000000 */
[----:B0-----:R-:W-:-:S08]  /*1e10*/  DFMA R6, R8, -R6, 1 ;  /* 0x3ff000000806742b */ /* 0x001fd00000000806 */
[----:B------:R-:W-:-:S08]  /*1e20*/  DFMA R6, R6, R6, R6 ;  /* 0x000000060606722b */ /* 0x000fd00000000006 */
[----:B------:R-:W-:Y:S01]  /*1e30*/  DFMA R8, R8, R6, R8 ;  /* 0x000000060808722b */ /* 0x000fe20000000008 */
[----:B------:R-:W-:Y:S01]  /*1e40*/  IMAD.MOV.U32 R6, RZ, RZ, 0x41ad3b5a ;  /* 0x41ad3b5aff067424 */ /* 0x000fe200078e00ff */
[----:B------:R-:W-:-:S06]  /*1e50*/  MOV R7, 0x3ed0f5d2 ;  /* 0x3ed0f5d200077802 */ /* 0x000fcc0000000f00 */
[----:B------:R-:W-:-:S08]  /*1e60*/  DMUL R24, R8, 0.25 ;  /* 0x3fd0000008187828 */ /* 0x000fd00000000000 */
[----:B------:R-:W-:-:S08]  /*1e70*/  DFMA R24, R8, 0.25, R24 ;  /* 0x3fd000000818782b */ /* 0x000fd00000000018 */
[C---:B------:R-:W-:Y:S02]  /*1e80*/  DMUL R14, R24.reuse, R24 ;  /* 0x00000018180e7228 */ /* 0x040fe40000000000 */
[----:B------:R-:W-:-:S06]  /*1e90*/  DADD R18, -R24, 0.25 ;  /* 0x3fd0000018127429 */ /* 0x000fcc0000000100 */
[----:B------:R-:W-:Y:S01]  /*1ea0*/  DFMA R6, R14, UR4, R6 ;  /* 0x000000040e067c2b */ /* 0x000fe20008000006 */
[----:B------:R-:W-:Y:S01]  /*1eb0*/  UMOV UR4, 0x75488a3f ;  /* 0x75488a3f00047882 */ /* 0x000fe20000000000 */
[----:B------:R-:W-:Y:S01]  /*1ec0*/  UMOV UR5, 0x3ef3b20a ;  /* 0x3ef3b20a00057882 */ /* 0x000fe20000000000 */
[----:B------:R-:W-:-:S05]  /*1ed0*/  DADD R18, R18, R18 ;  /* 0x0000000012127229 */ /* 0x000fca0000000012 */
[----:B------:R-:W-:Y:S01]  /*1ee0*/  DFMA R6, R14, R6, UR4 ;  /* 0x000000040e067e2b */ /* 0x000fe20008000006 */
[----:B------:R-:W-:Y:S01]  /*1ef0*/  UMOV UR4, 0xe4faecd5 ;  /* 0xe4faecd500047882 */ /* 0x000fe20000000000 */
[----:B------:R-:W-:Y:S01]  /*1f00*/  UMOV UR5, 0x3f1745cd ;  /* 0x3f1745cd00057882 */ /* 0x000fe20000000000 */
[----:B------:R-:W-:-:S05]  /*1f10*/  DFMA R18, -R24, 0.25, R18 ;  /* 0x3fd000001812782b */ /* 0x000fca0000000112 */
[----:B------:R-:W-:Y:S01]  /*1f20*/  DFMA R6, R14, R6, UR4 ;  /* 0x000000040e067e2b */ /* 0x000fe20008000006 */
[----:B------:R-:W-:Y:S01]  /*1f30*/  UMOV UR4, 0x258a578b ;  /* 0x258a578b00047882 */ /* 0x000fe20000000000 */
[----:B------:R-:W-:Y:S01]  /*1f40*/  UMOV UR5, 0x3f3c71c7 ;  /* 0x3f3c71c700057882 */ /* 0x000fe20000000000 */
[----:B------:R-:W-:Y:S02]  /*1f50*/  DMUL R18, R8, R18 ;  /* 0x0000001208127228 */ /* 0x000fe40000000000 */
[----:B------:R-:W-:-:S03]  /*1f60*/  DMUL R8, R24, R24 ;  /* 0x0000001818087228 */ /* 0x000fc60000000000 */
[----:B------:R-:W-:Y:S01]  /*1f70*/  DFMA R12, R14, R6, UR4 ;  /* 0x000000040e0c7e2b */ /* 0x000fe20008000006 */
[----:B------:R-:W-:Y:S01]  /*1f80*/  UMOV UR4, 0x9242b910 ;  /* 0x9242b91000047882 */ /* 0x000fe20000000000 */
[----:B------:R-:W-:-:S03]  /*1f90*/  UMOV UR5, 0x3f624924 ;  /* 0x3f62492400057882 */ /* 0x000fc60000000000 */
[----:B------:R-:W-:-:S03]  /*1fa0*/  DMUL R16, R24, R8 ;  /* 0x0000000818107228 */ /* 0x000fc60000000000 */
[----:B------:R-:W-:Y:S01]  /*1fb0*/  DFMA R12, R14, R12, UR4 ;  /* 0x000000040e0c7e2b */ /* 0x000fe2000800000c */
[----:B------:R-:W-:Y:S01]  /*1fc0*/  UMOV UR4, 0x99999dfb ;  /* 0x99999dfb00047882 */ /* 0x000fe20000000000 */
[----:B------:R-:W-:-:S06]  /*1fd0*/  UMOV UR5, 0x3f899999 ;  /* 0x3f89999900057882 */ /* 0x000fcc0000000000 */
[----:B------:R-:W-:Y:S01]  /*1fe0*/  DFMA R12, R14, R12, UR4 ;  /* 0x000000040e0c7e2b */ /* 0x000fe2000800000c */
[----:B------:R-:W-:Y:S01]  /*1ff0*/  UMOV UR4, 0x55555555 ;  /* 0x5555555500047882 */ /* 0x000fe20000000000 */
[----:B------:R-:W-:-:S06]  /*2000*/  UMOV UR5, 0x3fb55555 ;  /* 0x3fb5555500057882 */ /* 0x000fcc0000000000 */
[----:B------:R-:W-:-:S08]  /*2010*/  DFMA R6, R14, R12, UR4 ;  /* 0x000000040e067e2b */ /* 0x000fd0000800000c */
[----:B------:R-:W-:Y:S01]  /*2020*/  DADD R10, -R6, UR4 ;  /* 0x00000004060a7e29 */ /* 0x000fe20008000100 */
[----:B------:R-:W-:Y:S01]  /*2030*/  UMOV UR4, 0xb9e7b0 ;  /* 0x00b9e7b000047882 */ /* 0x000fe20000000000 */
[----:B------:R-:W-:-:S06]  /*2040*/  UMOV UR5, 0x3c46a4cb ;  /* 0x3c46a4cb00057882 */ /* 0x000fcc0000000000 */
[----:B------:R-:W-:Y:S02]  /*2050*/  DFMA R10, R14, R12, R10 ;  /* 0x0000000c0e0a722b */ /* 0x000fe4000000000a */
[----:B------:R-:W-:Y:S01]  /*2060*/  DFMA R12, R24, R24, -R8 ;  /* 0x00000018180c722b */ /* 0x000fe20000000808 */
[----:B------:R-:W-:Y:S01]  /*2070*/  VIADD R15, R19, 0x100000 ;  /* 0x00100000130f7836 */ /* 0x000fe20000000000 */
[----:B------:R-:W-:-:S06]  /*2080*/  MOV R14, R18 ;  /* 0x00000012000e7202 */ /* 0x000fcc0000000f00 */
[----:B------:R-:W-:Y:S02]  /*2090*/  DFMA R12, R24, R14, R12 ;  /* 0x0000000e180c722b */ /* 0x000fe4000000000c */
[----:B------:R-:W-:Y:S01]  /*20a0*/  DADD R14, R10, -UR4 ;  /* 0x800000040a0e7e29 */ /* 0x000fe20008000000 */
[----:B------:R-:W-:Y:S01]  /*20b0*/  UMOV UR4, 0x0 ;  /* 0x0000000000047882 */ /* 0x000fe20000000000 */
[----:B------:R-:W-:Y:S01]  /*20c0*/  DFMA R10, R24, R8, -R16 ;  /* 0x00000008180a722b */ /* 0x000fe20000000810 */
[----:B------:R-:W-:-:S07]  /*20d0*/  UMOV UR5, 0x40080000 ;  /* 0x4008000000057882 */ /* 0x000fce0000000000 */
[----:B------:R-:W-:Y:S02]  /*20e0*/  DFMA R10, R18, R8, R10 ;  /* 0x00000008120a722b */ /* 0x000fe4000000000a */
[----:B------:R-:W-:-:S06]  /*20f0*/  DADD R8, R6, R14 ;  /* 0x0000000006087229 */ /* 0x000fcc000000000e */
[----:B------:R-:W-:Y:S02]  /*2100*/  DFMA R10, R24, R12, R10 ;  /* 0x0000000c180a722b */ /* 0x000fe4000000000a */
[----:B------:R-:W-:Y:S02]  /*2110*/  DADD R12, R6, -R8 ;  /* 0x00000000060c7229 */ /* 0x000fe40000000808 */
[----:B------:R-:W-:-:S06]  /*2120*/  DMUL R6, R8, R16 ;  /* 0x0000001008067228 */ /* 0x000fcc0000000000 */
[----:B------:R-:W-:Y:S02]  /*2130*/  DADD R14, R14, R12 ;  /* 0x000000000e0e7229 */ /* 0x000fe4000000000c */
[----:B------:R-:W-:-:S08]  /*2140*/  DFMA R12, R8, R16, -R6 ;  /* 0x00000010080c722b */ /* 0x000fd00000000806 */
[----:B------:R-:W-:-:S08]  /*2150*/  DFMA R10, R8, R10, R12 ;  /* 0x0000000a080a722b */ /* 0x000fd0000000000c */
[----:B------:R-:W-:-:S08]  /*2160*/  DFMA R14, R14, R16, R10 ;  /* 0x000000100e0e722b */ /* 0x000fd0000000000a */
[----:B------:R-:W-:-:S08]  /*2170*/  DADD R10, R6, R14 ;  /* 0x00000000060a7229 */ /* 0x000fd0000000000e */
[--C-:B------:R-:W-:Y:S02]  /*2180*/  DADD R8, R24, R10.reuse ;  /* 0x0000000018087229 */ /* 0x100fe4000000000a */
[----:B------:R-:W-:-:S06]  /*2190*/  DADD R6, R6, -R10 ;  /* 0x0000000006067229 */ /* 0x000fcc000000080a */
[----:B------:R-:W-:Y:S02]  /*21a0*/  DADD R24, R24, -R8 ;  /* 0x0000000018187229 */ /* 0x000fe40000000808 */
[----:B------:R-:W-:-:S06]  /*21b0*/  DADD R6, R14, R6 ;  /* 0x000000000e067229 */ /* 0x000fcc0000000006 */
[----:B------:R-:W-:Y:S01]  /*21c0*/  DADD R24, R10, R24 ;  /* 0x000000000a187229 */ /* 0x000fe20000000018 */
[----:B------:R-:W-:Y:S01]  /*21d0*/  HFMA2 R11, -RZ, RZ, 1.974609375, 0.0977783203125 ;  /* 0x3fe62e42ff0b7431 */ /* 0x000fe200000001ff */
[----:B------:R-:W-:-:S06]  /*21e0*/  MOV R10, 0xfefa39ef ;  /* 0xfefa39ef000a7802 */ /* 0x000fcc0000000f00 */
[----:B------:R-:W-:-:S08]  /*21f0*/  DADD R6, R6, R24 ;  /* 0x0000000006067229 */ /* 0x000fd00000000018 */
[----:B------:R-:W-:Y:S01]  /*2200*/  DADD R18, R18, R6 ;  /* 0x0000000012127229 */ /* 0x000fe20000000006 */
[----:B------:R-:W-:Y:S01]  /*2210*/  MOV R6, 0xfefa39ef ;  /* 0xfefa39ef00067802 */ /* 0x000fe20000000f00 */
[----:B------:R-:W-:-:S06]  /*2220*/  IMAD.MOV.U32 R7, RZ, RZ, 0x3fe62e42 ;  /* 0x3fe62e42ff077424 */ /* 0x000fcc00078e00ff */
[----:B------:R-:W-:-:S08]  /*2230*/  DADD R12, R8, R18 ;  /* 0x00000000080c7229 */ /* 0x000fd00000000012 */
[--C-:B------:R-:W-:Y:S02]  /*2240*/  DFMA R6, R6, UR4, R12.reuse ;  /* 0x0000000406067c2b */ /* 0x100fe4000800000c */
[----:B------:R-:W-:-:S06]  /*2250*/  DADD R14, R8, -R12 ;  /* 0x00000000080e7229 */ /* 0x000fcc000000080c */
[----:B------:R-:W-:Y:S02]  /*2260*/  DFMA R8, -R10, 3, R6 ;  /* 0x400800000a08782b */ /* 0x000fe40000000106 */
[----:B------:R-:W-:-:S06]  /*2270*/  DADD R14, R18, R14 ;  /* 0x00000000120e7229 */ /* 0x000fcc000000000e */
[----:B------:R-:W-:Y:S01]  /*2280*/  DADD R8, -R12, R8 ;  /* 0x000000000c087229 */ /* 0x000fe20000000108 */
[----:B------:R-:W-:Y:S01]  /*2290*/  IMAD.MOV.U32 R12, RZ, RZ, 0x3b39803f ;  /* 0x3b39803fff0c7424 */ /* 0x000fe200078e00ff */
[----:B------:R-:W-:-:S06]  /*22a0*/  MOV R13, 0x3c7abc9e ;  /* 0x3c7abc9e000d7802 */ /* 0x000fcc0000000f00 */
[----:B------:R-:W-:Y:S01]  /*22b0*/  DADD R8, R14, -R8 ;  /* 0x000000000e087229 */ /* 0x000fe20000000808 */
[----:B------:R-:W-:Y:S01]  /*22c0*/  LOP3.LUT R15, R5, 0xff0fffff, RZ, 0xc0, !PT ;  /* 0xff0fffff050f7812 */ /* 0x000fe200078ec0ff */
[----:B------:R-:W-:-:S06]  /*22d0*/  IMAD.MOV.U32 R14, RZ, RZ, R4 ;  /* 0x000000ffff0e7224 */ /* 0x000fcc00078e0004 */
[----:B------:R-:W-:Y:S01]  /*22e0*/  DFMA R12, R12, UR4, R8 ;  /* 0x000000040c0c7c2b */ /* 0x000fe20008000008 */
[----:B------:R-:W-:Y:S01]  /*22f0*/  UMOV UR4, 0x3b39803f ;  /* 0x3b39803f00047882 */ /* 0x000fe20000000000 */
[----:B------:R-:W-:Y:S01]  /*2300*/  SHF.L.U32 R8, R5, 0x1, RZ ;  /* 0x0000000105087819 */ /* 0x000fe200000006ff */
[----:B------:R-:W-:-:S03]  /*2310*/  UMOV UR5, 0x3c7abc9e ;  /* 0x3c7abc9e00057882 */ /* 0x000fc60000000000 */
[----:B------:R-:W-:Y:S02]  /*2320*/  ISETP.GT.U32.AND P0, PT, R8, -0x2000001, PT ;  /* 0xfdffffff0800780c */ /* 0x000fe40003f04070 */
[----:B------:R-:W-:Y:S02]  /*2330*/  DADD R8, R6, R12 ;  /* 0x0000000006087229 */ /* 0x000fe4000000000c */
[----:B------:R-:W-:-:S06]  /*2340*/  SEL R15, R15, R5, P0 ;  /* 0x000000050f0f7207 */ /* 0x000fcc0000000000 */
[----:B------:R-:W-:Y:S02]  /*2350*/  DADD R6, R6, -R8 ;  /* 0x0000000006067229 */ /* 0x000fe40000000808 */
[----:B------:R-:W-:-:S06]  /*2360*/  DMUL R16, R8, R14 ;  /* 0x0000000e08107228 */ /* 0x000fcc0000000000 */
[----:B------:R-:W-:Y:S02]  /*2370*/  DADD R6, R12, R6 ;  /* 0x000000000c067229 */ /* 0x000fe40000000006 */
[----:B------:R-:W-:-:S08]  /*2380*/  DFMA R8, R8, R14, -R16 ;  /* 0x0000000e0808722b */ /* 0x000fd00000000810 */
[----:B------:R-:W-:Y:S01]  /*2390*/  DFMA R14, R6, R14, R8 ;  /* 0x0000000e060e722b */ /* 0x000fe20000000008 */
[----:B------:R-:W-:Y:S01]  /*23a0*/  HFMA2 R7, -RZ, RZ, 1.9912109375, 0.00128841400146484375 ;  /* 0x3ff71547ff077431 */ /* 0x000fe200000001ff */
[----:B------:R-:W-:-:S06]  /*23b0*/  MOV R6, 0x652b82fe ;  /* 0x652b82fe00067802 */ /* 0x000fcc0000000f00 */
[----:B------:R-:W-:-:S08]  /*23c0*/  DADD R8, R16, R14 ;  /* 0x0000000010087229 */ /* 0x000fd0000000000e */
[----:B------:R-:W-:Y:S02]  /*23d0*/  DFMA R6, R8, R6, 6.75539944105574400000e+15 ;  /* 0x433800000806742b */ /* 0x000fe40000000006 */
[----:B------:R-:W-:Y:S01]  /*23e0*/  FSETP.GEU.AND P0, PT, |R9|, 4.1917929649353027344, PT ;  /* 0x4086232b0900780b */ /* 0x000fe20003f0e200 */
[----:B------:R-:W-:-:S05]  /*23f0*/  DADD R16, R16, -R8 ;  /* 0x0000000010107229 */ /* 0x000fca0000000808 */
[----:B------:R-:W-:-:S03]  /*2400*/  DADD R12, R6, -6.75539944105574400000e+15 ;  /* 0xc3380000060c7429 */ /* 0x000fc60000000000 */
[----:B------:R-:W-:-:S05]  /*2410*/  DADD R14, R14, R16 ;  /* 0x000000000e0e7229 */ /* 0x000fca0000000010 */
[----:B------:R-:W-:-:S08]  /*2420*/  DFMA R10, R12, -R10, R8 ;  /* 0x8000000a0c0a722b */ /* 0x000fd00000000008 */
[----:B------:R-:W-:Y:S01]  /*2430*/  DFMA R10, R12, -UR4, R10 ;  /* 0x800000040c0a7c2b */ /* 0x000fe2000800000a */
[----:B------:R-:W-:Y:S01]  /*2440*/  UMOV UR4, 0x69ce2bdf ;  /* 0x69ce2bdf00047882 */ /* 0x000fe20000000000 */
[----:B------:R-:W-:Y:S01]  /*2450*/  IMAD.MOV.U32 R12, RZ, RZ, -0x35dec16 ;  /* 0xfca213eaff0c7424 */ /* 0x000fe200078e00ff */
[----:B------:R-:W-:Y:S01]  /*2460*/  MOV R13, 0x3e928af3 ;  /* 0x3e928af3000d7802 */ /* 0x000fe20000000f00 */
[----:B------:R-:W-:-:S05]  /*2470*/  UMOV UR5, 0x3e5ade15 ;  /* 0x3e5ade1500057882 */ /* 0x000fca0000000000 */
[----:B------:R-:W-:Y:S01]  /*2480*/  DFMA R12, R10, UR4, R12 ;  /* 0x000000040a0c7c2b */ /* 0x000fe2000800000c */
[----:B------:R-:W-:Y:S01]  /*2490*/  UMOV UR4, 0x62401315 ;  /* 0x6240131500047882 */ /* 0x000fe20000000000 */
[----:B------:R-:W-:-:S06]  /*24a0*/  UMOV UR5, 0x3ec71dee ;  /* 0x3ec71dee00057882 */ /* 0x000fcc0000000000 */
[----:B------:R-:W-:Y:S01]  /*24b0*/  DFMA R12, R10, R12, UR4 ;  /* 0x000000040a0c7e2b */ /* 0x000fe2000800000c */
        /* <DEDUP_REMOVED lines=20> */
[----:B------:R-:W-:-:S08]  /*2600*/  DFMA R12, R10, R12, UR4 ;  /* 0x000000040a0c7e2b */ /* 0x000fd0000800000c */
[----:B------:R-:W-:-:S08]  /*2610*/  DFMA R12, R10, R12, 1 ;  /* 0x3ff000000a0c742b */ /* 0x000fd0000000000c */
[----:B------:R-:W-:-:S10]  /*2620*/  DFMA R12, R10, R12, 1 ;  /* 0x3ff000000a0c742b */ /* 0x000fd4000000000c */
[----:B------:R-:W-:Y:S01]  /*2630*/  LEA R11, R6, R13, 0x14 ;  /* 0x0000000d060b7211 */ /* 0x000fe200078ea0ff */
[----:B------:R-:W-:Y:S01]  /*2640*/  IMAD.MOV.U32 R10, RZ, RZ, R12 ;  /* 0x000000ffff0a7224 */ /* 0x000fe200078e000c */
[----:B------:R-:W-:Y:S06]  /*2650*/  @!P0 BRA `(.L_x_26) ;  /* 0x0000000000308947 */ /* 0x000fec0003800000 */
[----:B------:R-:W-:Y:S01]  /*2660*/  FSETP.GEU.AND P1, PT, |R9|, 4.2275390625, PT ;  /* 0x408748000900780b */ /* 0x000fe20003f2e200 */
[C---:B------:R-:W-:Y:S02]  /*2670*/  DADD R10, R8.reuse, +INF ;  /* 0x7ff00000080a7429 */ /* 0x040fe40000000000 */
[----:B------:R-:W-:-:S08]  /*2680*/  DSETP.GEU.AND P0, PT, R8, RZ, PT ;  /* 0x000000ff0800722a */ /* 0x000fd00003f0e000 */
[----:B------:R-:W-:Y:S02]  /*2690*/  FSEL R10, R10, RZ, P0 ;  /* 0x000000ff0a0a7208 */ /* 0x000fe40000000000 */
[----:B------:R-:W-:Y:S02]  /*26a0*/  @!P1 LEA.HI R7, R6, R6, RZ, 0x1 ;  /* 0x0000000606079211 */ /* 0x000fe400078f08ff */
[----:B------:R-:W-:Y:S02]  /*26b0*/  FSEL R11, R11, RZ, P0 ;  /* 0x000000ff0b0b7208 */ /* 0x000fe40000000000 */
[----:B------:R-:W-:-:S04]  /*26c0*/  @!P1 SHF.R.S32.HI R7, RZ, 0x1, R7 ;  /* 0x00000001ff079819 */ /* 0x000fc80000011407 */
[----:B------:R-:W-:Y:S02]  /*26d0*/  @!P1 IADD3 R6, PT, PT, R6, -R7, RZ ;  /* 0x8000000706069210 */ /* 0x000fe40007ffe0ff */
[----:B------:R-:W-:Y:S02]  /*26e0*/  @!P1 LEA R13, R7, R13, 0x14 ;  /* 0x0000000d070d9211 */ /* 0x000fe400078ea0ff */
[----:B------:R-:W-:Y:S01]  /*26f0*/  @!P1 LEA R7, R6, 0x3ff00000, 0x14 ;  /* 0x3ff0000006079811 */ /* 0x000fe200078ea0ff */
[----:B------:R-:W-:-:S06]  /*2700*/  @!P1 IMAD.MOV.U32 R6, RZ, RZ, RZ ;  /* 0x000000ffff069224 */ /* 0x000fcc00078e00ff */
[----:B------:R-:W-:-:S11]  /*2710*/  @!P1 DMUL R10, R12, R6 ;  /* 0x000000060c0a9228 */ /* 0x000fd60000000000 */
.L_x_26:
[----:B------:R-:W-:Y:S01]  /*2720*/  DFMA R14, R14, R10, R10 ;  /* 0x0000000a0e0e722b */ /* 0x000fe2000000000a */
[----:B------:R-:W-:Y:S01]  /*2730*/  MOV R6, R26 ;  /* 0x0000001a00067202 */ /* 0x000fe20000000f00 */
[----:B------:R-:W-:Y:S01]  /*2740*/  DSETP.NEU.AND P0, PT, |R10|, +INF , PT ;  /* 0x7ff000000a00742a */ /* 0x000fe20003f0d200 */
[----:B------:R-:W-:-:S07]  /*2750*/  MOV R7, 0x0 ;  /* 0x0000000000077802 */ /* 0x000fce0000000f00 */
[----:B------:R-:W-:Y:S02]  /*2760*/  FSEL R8, R10, R14, !P0 ;  /* 0x0000000e0a087208 */ /* 0x000fe40004000000 */
[----:B------:R-:W-:Y:S01]  /*2770*/  FSEL R11, R11, R15, !P0 ;  /* 0x0000000f0b0b7208 */ /* 0x000fe20004000000 */
[----:B------:R-:W-:Y:S06]  /*2780*/  RET.REL.NODEC R6 `(_Z4execIfLi13ELi10ELi7EEvPT_) ;  /* 0xffffffd8061c7950 */ /* 0x000fec0003c3ffff */
.L_x_27:
[----:B------:R-:W-:-:S00]  /*2790*/  BRA `(.L_x_27) ;  /* 0xfffffffc00fc7947 */ /* 0x000fc0000383ffff */
[----:B------:R-:W-:-:S00]  /*27a0*/  NOP ;  /* 0x0000000000007918 */ /* 0x000fc00000000000 */
        /* <DEDUP_REMOVED lines=13> */
.L_x_29:


//--------------------- .nv.shared._Z4execIfLi13ELi10ELi7EEvPT_ --------------------------
	.section	.nv.shared._Z4execIfLi13ELi10ELi7EEvPT_,"aw",@nobits
	.sectionflags	@""
	.align	4
.nv.shared._Z4execIfLi13ELi10ELi7EEvPT_:
	.zero		1668


//--------------------- .nv.shared.reserved.0     --------------------------
	.section	.nv.shared.reserved.0,"aw",@nobits
	.weak		__nv_reservedSMEM_offset_0_alias
	.size		__nv_reservedSMEM_offset_0_alias, 0, 64
	.other		__nv_reservedSMEM_offset_0_alias,@"STO_CUDA_RESERVED_SHARED STV_DEFAULT"
__nv_reservedSMEM_offset_0_alias:
	.zero		0
	.zero		64


//--------------------- .nv.constant0._Z4execIfLi13ELi10ELi7EEvPT_ --------------------------
	.section	.nv.constant0._Z4execIfLi13ELi10ELi7EEvPT_,"a",@progbits
	.sectionflags	@""
	.align	4
.nv.constant0._Z4execIfLi13ELi10ELi7EEvPT_:
	.zero		904


//--------------------- SYMBOLS --------------------------

	.type		.nv.reservedSmem.offset0,@object
	.size		.nv.reservedSmem.offset0,0x4
	.type		.nv.reservedSmem.cap,@object
	.size		.nv.reservedSmem.cap,0x4
